def attn_fwd(
    Q,
    K,
    V,
    Out,
    Lse,
    sm_scale,
    stride_qz,
    stride_qh,
    stride_qm,
    stride_qk,
    stride_kz,
    stride_kh,
    stride_kn,
    stride_kk,
    stride_vz,
    stride_vh,
    stride_vn,
    stride_vk,
    stride_oz,
    stride_oh,
    stride_om,
    stride_ok,
    seqlen_q,
    seqlen_k,
    BLOCK_M: tl.constexpr,
    BLOCK_N: tl.constexpr,
    HEAD_DIM: tl.constexpr,
    CAUSAL: tl.constexpr,
):
    start_m = tl.program_id(0)
    off_hz = tl.program_id(1)
    q_off = off_hz * stride_qh
    k_off = off_hz * stride_kh
    v_off = off_hz * stride_vh
    offs_m = start_m * BLOCK_M + tl.arange(0, BLOCK_M)
    offs_d = tl.arange(0, HEAD_DIM)
    offs_n = tl.arange(0, BLOCK_N)
    q_ptrs = Q + q_off + offs_m[:, None] * stride_qm + offs_d[None, :] * stride_qk
    k_ptrs = K + k_off + offs_d[:, None] * stride_kk + offs_n[None, :] * stride_kn
    v_ptrs = V + v_off + offs_n[:, None] * stride_vn + offs_d[None, :] * stride_vk
    m_i = tl.full([BLOCK_M], float("-inf"), dtype=tl.float32)
    l_i = tl.zeros([BLOCK_M], dtype=tl.float32) + 1.0
    acc = tl.zeros([BLOCK_M, HEAD_DIM], dtype=tl.float32)
    q = tl.load(q_ptrs)
    acc, l_i, m_i = _attn_fwd_inner(
        acc,
        l_i,
        m_i,
        q,
        k_ptrs,
        v_ptrs,
        sm_scale,
        stride_kn,
        stride_vn,
        start_m,
        seqlen_k,
        BLOCK_M,
        BLOCK_N,
        HEAD_DIM,
        CAUSAL,
    )
    acc = acc / l_i[:, None]
    lse = m_i + tl.math.log2(l_i) / 1.4426950408889634
    o_ptrs = (
        Out
        + off_hz * stride_oh
        + offs_m[:, None] * stride_om
        + offs_d[None, :] * stride_ok
    )
    tl.store(o_ptrs, acc.to(Out.dtype.element_ty))
    tl.store(Lse + off_hz * seqlen_q + offs_m, lse)

# config = {"BLOCK_M": 64, "BLOCK_N": 32, "HEAD_DIM": 128, "arch": "sm_90", "causal": true, "dtype": "fp16", "num_stages": 2, "num_warps": 4}
# arch = sm_90


// ===== COMPILED SASS (sm_90a) =====

	.target	sm_90a

	.elftype	@"ET_EXEC"


//--------------------- .note.nv.tkinfo           --------------------------
	.section	.note.nv.tkinfo,"",@"SHT_NOTE"
	.sectionflags	@"SHF_NOTE_NV_TKINFO"
	.tkinfo
        /*0018*/ 	.word	0x00000002
        /*0030*/ 	.string	""
        /*0030*/ 	.string	"ptxas"
        /*0030*/ 	.string	"Cuda compilation tools, release 13.0, V13.0.88"
        /*0030*/ 	.string	"Build cuda_13.0.r13.0/compiler.36424714_0"
        /*0030*/ 	.string	"-v  -suppress-debug-info  -lineinfo  -arch sm_90a "



//--------------------- .note.nv.cuinfo           --------------------------
	.section	.note.nv.cuinfo,"",@"SHT_NOTE"
	.sectionflags	@"SHF_NOTE_NV_CUINFO"
        /*0018*/ 	.short	0x0002
        /*001a*/ 	.short	0x005a
        /*001c*/ 	.short	0x0082
	.zero		2


//--------------------- .nv.info                  --------------------------
	.section	.nv.info,"",@"SHT_CUDA_INFO"
	.align	4


	//----- nvinfo : EIATTR_REGCOUNT
	.align		4
        /*0000*/ 	.byte	0x04, 0x2f
        /*0002*/ 	.short	(.L_2 - .L_1)
	.align		4
.L_1:
        /*0004*/ 	.word	index@(attn_fwd)
        /*0008*/ 	.word	0x000000fa


	//----- nvinfo : EIATTR_FRAME_SIZE
	.align		4
.L_2:
        /*000c*/ 	.byte	0x04, 0x11
        /*000e*/ 	.short	(.L_4 - .L_3)
	.align		4
.L_3:
        /*0010*/ 	.word	index@(attn_fwd)
        /*0014*/ 	.word	0x00000000


	//----- nvinfo : EIATTR_MIN_STACK_SIZE
	.align		4
.L_4:
        /*0018*/ 	.byte	0x04, 0x12
        /*001a*/ 	.short	(.L_6 - .L_5)
	.align		4
.L_5:
        /*001c*/ 	.word	index@(attn_fwd)
        /*0020*/ 	.word	0x00000000
.L_6:


//--------------------- .nv.compat                --------------------------
	.section	.nv.compat,"",@"SHT_CUDA_COMPAT_INFO"
	.align	4
        /*0000*/ 	.byte	0x02, 0x09, 0x01, 0x00, 0x02, 0x02, 0x04, 0x00, 0x02, 0x05, 0x05, 0x00, 0x03, 0x07, 0x01, 0x01
        /*0010*/ 	.byte	0x02, 0x03, 0x00, 0x00, 0x02, 0x06, 0x01, 0x00, 0x04, 0x0b, 0x08, 0x00, 0x00, 0x00, 0x00, 0x00
        /*0020*/ 	.byte	0x00, 0x00, 0x00, 0x00


//--------------------- .nv.info.attn_fwd         --------------------------
	.section	.nv.info.attn_fwd,"",@"SHT_CUDA_INFO"
	.sectionflags	@""
	.align	4


	//----- nvinfo : EIATTR_CUDA_API_VERSION
	.align		4
        /*0000*/ 	.byte	0x04, 0x37
        /*0002*/ 	.short	(.L_8 - .L_7)
.L_7:
        /*0004*/ 	.word	0x00000082


	//----- nvinfo : EIATTR_KPARAM_INFO
	.align		4
.L_8:
        /*0008*/ 	.byte	0x04, 0x17
        /*000a*/ 	.short	(.L_10 - .L_9)
.L_9:
        /*000c*/ 	.word	0x00000000
        /*0010*/ 	.short	0x0019
        /*0012*/ 	.short	0x0080
        /*0014*/ 	.byte	0x00, 0xf4, 0x21, 0x00


	//----- nvinfo : EIATTR_KPARAM_INFO
	.align		4
.L_10:
        /*0018*/ 	.byte	0x04, 0x17
        /*001a*/ 	.short	(.L_12 - .L_11)
.L_11:
        /*001c*/ 	.word	0x00000000
        /*0020*/ 	.short	0x0018
        /*0022*/ 	.short	0x0078
        /*0024*/ 	.byte	0x00, 0xf4, 0x21, 0x00


	//----- nvinfo : EIATTR_KPARAM_INFO
	.align		4
.L_12:
        /*0028*/ 	.byte	0x04, 0x17
        /*002a*/ 	.short	(.L_14 - .L_13)
.L_13:
        /*002c*/ 	.word	0x00000000
        /*0030*/ 	.short	0x0017
        /*0032*/ 	.short	0x0070
        /*0034*/ 	.byte	0x00, 0xf0, 0x11, 0x00


	//----- nvinfo : EIATTR_KPARAM_INFO
	.align		4
.L_14:
        /*0038*/ 	.byte	0x04, 0x17
        /*003a*/ 	.short	(.L_16 - .L_15)
.L_15:
        /*003c*/ 	.word	0x00000000
        /*0040*/ 	.short	0x0016
        /*0042*/ 	.short	0x006c
        /*0044*/ 	.byte	0x00, 0xf0, 0x11, 0x00


	//----- nvinfo : EIATTR_KPARAM_INFO
	.align		4
.L_16:
        /*0048*/ 	.byte	0x04, 0x17
        /*004a*/ 	.short	(.L_18 - .L_17)
.L_17:
        /*004c*/ 	.word	0x00000000
        /*0050*/ 	.short	0x0015
        /*0052*/ 	.short	0x0068
        /*0054*/ 	.byte	0x00, 0xf0, 0x11, 0x00


	//----- nvinfo : EIATTR_KPARAM_INFO
	.align		4
.L_18:
        /*0058*/ 	.byte	0x04, 0x17
        /*005a*/ 	.short	(.L_20 - .L_19)
.L_19:
        /*005c*/ 	.word	0x00000000
        /*0060*/ 	.short	0x0014
        /*0062*/ 	.short	0x0064
        /*0064*/ 	.byte	0x00, 0xf0, 0x11, 0x00


	//----- nvinfo : EIATTR_KPARAM_INFO
	.align		4
.L_20:
        /*0068*/ 	.byte	0x04, 0x17
        /*006a*/ 	.short	(.L_22 - .L_21)
.L_21:
        /*006c*/ 	.word	0x00000000
        /*0070*/ 	.short	0x0013
        /*0072*/ 	.short	0x0060
        /*0074*/ 	.byte	0x00, 0xf0, 0x11, 0x00


	//----- nvinfo : EIATTR_KPARAM_INFO
	.align		4
.L_22:
        /*0078*/ 	.byte	0x04, 0x17
        /*007a*/ 	.short	(.L_24 - .L_23)
.L_23:
        /*007c*/ 	.word	0x00000000
        /*0080*/ 	.short	0x0012
        /*0082*/ 	.short	0x005c
        /*0084*/ 	.byte	0x00, 0xf0, 0x11, 0x00


	//----- nvinfo : EIATTR_KPARAM_INFO
	.align		4
.L_24:
        /*0088*/ 	.byte	0x04, 0x17
        /*008a*/ 	.short	(.L_26 - .L_25)
.L_25:
        /*008c*/ 	.word	0x00000000
        /*0090*/ 	.short	0x0011
        /*0092*/ 	.short	0x0058
        /*0094*/ 	.byte	0x00, 0xf0, 0x11, 0x00


	//----- nvinfo : EIATTR_KPARAM_INFO
	.align		4
.L_26:
        /*0098*/ 	.byte	0x04, 0x17
        /*009a*/ 	.short	(.L_28 - .L_27)
.L_27:
        /*009c*/ 	.word	0x00000000
        /*00a0*/ 	.short	0x0010
        /*00a2*/ 	.short	0x0054
        /*00a4*/ 	.byte	0x00, 0xf0, 0x11, 0x00


	//----- nvinfo : EIATTR_KPARAM_INFO
	.align		4
.L_28:
        /*00a8*/ 	.byte	0x04, 0x17
        /*00aa*/ 	.short	(.L_30 - .L_29)
.L_29:
        /*00ac*/ 	.word	0x00000000
        /*00b0*/ 	.short	0x000f
        /*00b2*/ 	.short	0x0050
        /*00b4*/ 	.byte	0x00, 0xf0, 0x11, 0x00


	//----- nvinfo : EIATTR_KPARAM_INFO
	.align		4
.L_30:
        /*00b8*/ 	.byte	0x04, 0x17
        /*00ba*/ 	.short	(.L_32 - .L_31)
.L_31:
        /*00bc*/ 	.word	0x00000000
        /*00c0*/ 	.short	0x000e
        /*00c2*/ 	.short	0x004c
        /*00c4*/ 	.byte	0x00, 0xf0, 0x11, 0x00


	//----- nvinfo : EIATTR_KPARAM_INFO
	.align		4
.L_32:
        /*00c8*/ 	.byte	0x04, 0x17
        /*00ca*/ 	.short	(.L_34 - .L_33)
.L_33:
        /*00cc*/ 	.word	0x00000000
        /*00d0*/ 	.short	0x000d
        /*00d2*/ 	.short	0x0048
        /*00d4*/ 	.byte	0x00, 0xf0, 0x11, 0x00


	//----- nvinfo : EIATTR_KPARAM_INFO
	.align		4
.L_34:
        /*00d8*/ 	.byte	0x04, 0x17
        /*00da*/ 	.short	(.L_36 - .L_35)
.L_35:
        /*00dc*/ 	.word	0x00000000
        /*00e0*/ 	.short	0x000c
        /*00e2*/ 	.short	0x0044
        /*00e4*/ 	.byte	0x00, 0xf0, 0x11, 0x00


	//----- nvinfo : EIATTR_KPARAM_INFO
	.align		4
.L_36:
        /*00e8*/ 	.byte	0x04, 0x17
        /*00ea*/ 	.short	(.L_38 - .L_37)
.L_37:
        /*00ec*/ 	.word	0x00000000
        /*00f0*/ 	.short	0x000b
        /*00f2*/ 	.short	0x0040
        /*00f4*/ 	.byte	0x00, 0xf0, 0x11, 0x00


	//----- nvinfo : EIATTR_KPARAM_INFO
	.align		4
.L_38:
        /*00f8*/ 	.byte	0x04, 0x17
        /*00fa*/ 	.short	(.L_40 - .L_39)
.L_39:
        /*00fc*/ 	.word	0x00000000
        /*0100*/ 	.short	0x000a
        /*0102*/ 	.short	0x003c
        /*0104*/ 	.byte	0x00, 0xf0, 0x11, 0x00


	//----- nvinfo : EIATTR_KPARAM_INFO
	.align		4
.L_40:
        /*0108*/ 	.byte	0x04, 0x17
        /*010a*/ 	.short	(.L_42 - .L_41)
.L_41:
        /*010c*/ 	.word	0x00000000
        /*0110*/ 	.short	0x0009
        /*0112*/ 	.short	0x0038
        /*0114*/ 	.byte	0x00, 0xf0, 0x11, 0x00


	//----- nvinfo : EIATTR_KPARAM_INFO
	.align		4
.L_42:
        /*0118*/ 	.byte	0x04, 0x17
        /*011a*/ 	.short	(.L_44 - .L_43)
.L_43:
        /*011c*/ 	.word	0x00000000
        /*0120*/ 	.short	0x0008
        /*0122*/ 	.short	0x0034
        /*0124*/ 	.byte	0x00, 0xf0, 0x11, 0x00


	//----- nvinfo : EIATTR_KPARAM_INFO
	.align		4
.L_44:
        /*0128*/ 	.byte	0x04, 0x17
        /*012a*/ 	.short	(.L_46 - .L_45)
.L_45:
        /*012c*/ 	.word	0x00000000
        /*0130*/ 	.short	0x0007
        /*0132*/ 	.short	0x0030
        /*0134*/ 	.byte	0x00, 0xf0, 0x11, 0x00


	//----- nvinfo : EIATTR_KPARAM_INFO
	.align		4
.L_46:
        /*0138*/ 	.byte	0x04, 0x17
        /*013a*/ 	.short	(.L_48 - .L_47)
.L_47:
        /*013c*/ 	.word	0x00000000
        /*0140*/ 	.short	0x0006
        /*0142*/ 	.short	0x002c
        /*0144*/ 	.byte	0x00, 0xf0, 0x11, 0x00


	//----- nvinfo : EIATTR_KPARAM_INFO
	.align		4
.L_48:
        /*0148*/ 	.byte	0x04, 0x17
        /*014a*/ 	.short	(.L_50 - .L_49)
.L_49:
        /*014c*/ 	.word	0x00000000
        /*0150*/ 	.short	0x0005
        /*0152*/ 	.short	0x0028
        /*0154*/ 	.byte	0x00, 0xf0, 0x11, 0x00


	//----- nvinfo : EIATTR_KPARAM_INFO
	.align		4
.L_50:
        /*0158*/ 	.byte	0x04, 0x17
        /*015a*/ 	.short	(.L_52 - .L_51)
.L_51:
        /*015c*/ 	.word	0x00000000
        /*0160*/ 	.short	0x0004
        /*0162*/ 	.short	0x0020
        /*0164*/ 	.byte	0x00, 0xf4, 0x21, 0x00


	//----- nvinfo : EIATTR_KPARAM_INFO
	.align		4
.L_52:
        /*0168*/ 	.byte	0x04, 0x17
        /*016a*/ 	.short	(.L_54 - .L_53)
.L_53:
        /*016c*/ 	.word	0x00000000
        /*0170*/ 	.short	0x0003
        /*0172*/ 	.short	0x0018
        /*0174*/ 	.byte	0x00, 0xf4, 0x21, 0x00


	//----- nvinfo : EIATTR_KPARAM_INFO
	.align		4
.L_54:
        /*0178*/ 	.byte	0x04, 0x17
        /*017a*/ 	.short	(.L_56 - .L_55)
.L_55:
        /*017c*/ 	.word	0x00000000
        /*0180*/ 	.short	0x0002
        /*0182*/ 	.short	0x0010
        /*0184*/ 	.byte	0x00, 0xf4, 0x21, 0x00


	//----- nvinfo : EIATTR_KPARAM_INFO
	.align		4
.L_56:
        /*0188*/ 	.byte	0x04, 0x17
        /*018a*/ 	.short	(.L_58 - .L_57)
.L_57:
        /*018c*/ 	.word	0x00000000
        /*0190*/ 	.short	0x0001
        /*0192*/ 	.short	0x0008
        /*0194*/ 	.byte	0x00, 0xf4, 0x21, 0x00


	//----- nvinfo : EIATTR_KPARAM_INFO
	.align		4
.L_58:
        /*0198*/ 	.byte	0x04, 0x17
        /*019a*/ 	.short	(.L_60 - .L_59)
.L_59:
        /*019c*/ 	.word	0x00000000
        /*01a0*/ 	.short	0x0000
        /*01a2*/ 	.short	0x0000
        /*01a4*/ 	.byte	0x00, 0xf4, 0x21, 0x00


	//----- nvinfo : EIATTR_SPARSE_MMA_MASK
	.align		4
.L_60:
        /*01a8*/ 	.byte	0x03, 0x50
        /*01aa*/ 	.short	0x0000


	//----- nvinfo : EIATTR_MAXREG_COUNT
	.align		4
        /*01ac*/ 	.byte	0x03, 0x1b
        /*01ae*/ 	.short	0x00ff


	//----- nvinfo : EIATTR_NUM_BARRIERS
	.align		4
        /*01b0*/ 	.byte	0x02, 0x4c
        /*01b2*/ 	.byte	0x01
	.zero		1


	//----- nvinfo : EIATTR_MERCURY_ISA_VERSION
	.align		4
        /*01b4*/ 	.byte	0x03, 0x5f
        /*01b6*/ 	.short	0x0101


	//----- nvinfo : EIATTR_COOP_GROUP_MASK_REGIDS
	.align		4
        /*01b8*/ 	.byte	0x04, 0x29
        /*01ba*/ 	.short	(.L_62 - .L_61)


	//   ....[0]....
.L_61:
        /*01bc*/ 	.word	0xffffffff


	//   ....[1]....
        /*01c0*/ 	.word	0xffffffff


	//   ....[2]....
        /*01c4*/ 	.word	0xffffffff


	//   ....[3]....
        /*01c8*/ 	.word	0xffffffff


	//   ....[4]....
        /*01cc*/ 	.word	0xffffffff


	//   ....[5]....
        /*01d0*/ 	.word	0xffffffff


	//   ....[6]....
        /*01d4*/ 	.word	0xffffffff


	//   ....[7]....
        /*01d8*/ 	.word	0xffffffff


	//----- nvinfo : EIATTR_COOP_GROUP_INSTR_OFFSETS
	.align		4
.L_62:
        /*01dc*/ 	.byte	0x04, 0x28
        /*01de*/ 	.short	(.L_64 - .L_63)


	//   ....[0]....
.L_63:
        /*01e0*/ 	.word	0x00003c90


	//   ....[1]....
        /*01e4*/ 	.word	0x00003e90


	//   ....[2]....
        /*01e8*/ 	.word	0x00003f10


	//   ....[3]....
        /*01ec*/ 	.word	0x00003f70


	//   ....[4]....
        /*01f0*/ 	.word	0x00004ab0


	//   ....[5]....
        /*01f4*/ 	.word	0x00004ac0


	//   ....[6]....
        /*01f8*/ 	.word	0x00004b10


	//   ....[7]....
        /*01fc*/ 	.word	0x00004b30


	//----- nvinfo : EIATTR_EXIT_INSTR_OFFSETS
	.align		4
.L_64:
        /*0200*/ 	.byte	0x04, 0x1c
        /*0202*/ 	.short	(.L_66 - .L_65)


	//   ....[0]....
.L_65:
        /*0204*/ 	.word	0x00007920


	//   ....[1]....
        /*0208*/ 	.word	0x00007950


	//----- nvinfo : EIATTR_REQNTID
	.align		4
.L_66:
        /*020c*/ 	.byte	0x04, 0x10
        /*020e*/ 	.short	(.L_68 - .L_67)
.L_67:
        /*0210*/ 	.word	0x00000080
        /*0214*/ 	.word	0x00000001
        /*0218*/ 	.word	0x00000001


	//----- nvinfo : EIATTR_CBANK_PARAM_SIZE
	.align		4
.L_68:
        /*021c*/ 	.byte	0x03, 0x19
        /*021e*/ 	.short	0x0088


	//----- nvinfo : EIATTR_PARAM_CBANK
	.align		4
        /*0220*/ 	.byte	0x04, 0x0a
        /*0222*/ 	.short	(.L_70 - .L_69)
	.align		4
.L_69:
        /*0224*/ 	.word	index@(.nv.constant0.attn_fwd)
        /*0228*/ 	.short	0x0210
        /*022a*/ 	.short	0x0088


	//----- nvinfo : EIATTR_SW_WAR
	.align		4
.L_70:
        /*022c*/ 	.byte	0x04, 0x36
        /*022e*/ 	.short	(.L_72 - .L_71)
.L_71:
        /*0230*/ 	.word	0x00000008
.L_72:


//--------------------- .nv.callgraph             --------------------------
	.section	.nv.callgraph,"",@"SHT_CUDA_CALLGRAPH"
	.align	4
	.sectionentsize	8
	.align		4
        /*0000*/ 	.word	0x00000000
	.align		4
        /*0004*/ 	.word	0xffffffff
	.align		4
        /*0008*/ 	.word	0x00000000
	.align		4
        /*000c*/ 	.word	0xfffffffe
	.align		4
        /*0010*/ 	.word	0x00000000
	.align		4
        /*0014*/ 	.word	0xfffffffd
	.align		4
        /*0018*/ 	.word	0x00000000
	.align		4
        /*001c*/ 	.word	0xfffffffc


//--------------------- .nv.constant4             --------------------------
	.section	.nv.constant4,"a",@progbits
	.align	8
	.align		8
.nv.constant4:
        /*0000*/ 	.dword	_$_str


//--------------------- .text.attn_fwd            --------------------------
	.section	.text.attn_fwd,"ax",@progbits
	.align	128
        .global         attn_fwd
        .type           attn_fwd,@function
        .size           attn_fwd,(.L_x_3 - attn_fwd)
        .other          attn_fwd,@"STO_CUDA_ENTRY STV_DEFAULT"
attn_fwd:
.text.attn_fwd:
[----:B------:R-:W-:Y:S01]  /*0000*/  LDC R1, c[0x0][0x28] ;  /* 0x00000a00ff017b82 */ /* 0x000fe20000000800 */
[----:B------:R-:W0:Y:S07]  /*0010*/  S2R R189, SR_CTAID.X ;  /* 0x0000000000bd7919 */ /* 0x000e2e0000002500 */
[----:B------:R-:W1:Y:S01]  /*0020*/  S2UR UR16, SR_CTAID.Y ;  /* 0x00000000001079c3 */ /* 0x000e620000002600 */
[----:B------:R-:W-:Y:S01]  /*0030*/  ULDC.64 UR4, c[0x0][0x240] ;  /* 0x0000900000047ab9 */ /* 0x000fe20000000a00 */
[----:B------:R-:W-:Y:S01]  /*0040*/  ULDC.64 UR44, c[0x0][0x208] ;  /* 0x00008200002c7ab9 */ /* 0x000fe20000000a00 */
[----:B------:R-:W2:Y:S05]  /*0050*/  S2R R180, SR_TID.X ;  /* 0x0000000000b47919 */ /* 0x000eaa0000002100 */
[----:B------:R-:W3:Y:S08]  /*0060*/  LDC R7, c[0x0][0x248] ;  /* 0x00009200ff077b82 */ /* 0x000ef00000000800 */
[----:B------:R-:W4:Y:S01]  /*0070*/  LDC.64 R8, c[0x0][0x210] ;  /* 0x00008400ff087b82 */ /* 0x000f220000000a00 */
[----:B-1----:R-:W-:-:S04]  /*0080*/  UIMAD UR4, UR16, UR4, URZ ;  /* 0x00000004100472a4 */ /* 0x002fc8000f8e023f */
[----:B------:R-:W-:Y:S01]  /*0090*/  USHF.L.U32 UR6, UR4, 0x1, URZ ;  /* 0x0000000104067899 */ /* 0x000fe2000800063f */
[----:B0-----:R-:W-:Y:S01]  /*00a0*/  IMAD.SHL.U32 R189, R189, 0x40, RZ ;  /* 0x00000040bdbd7824 */ /* 0x001fe200078e00ff */
[----:B--2---:R-:W-:-:S04]  /*00b0*/  SHF.R.U32.HI R2, RZ, 0x6, R180 ;  /* 0x00000006ff027819 */ /* 0x004fc800000116b4 */
[----:B------:R-:W-:Y:S02]  /*00c0*/  LOP3.LUT R179, R189, 0x3f, R180, 0xf8, !PT ;  /* 0x0000003fbdb37812 */ /* 0x000fe400078ef8b4 */
[----:B------:R-:W-:-:S03]  /*00d0*/  SGXT.U32 R2, R2, 0x1 ;  /* 0x000000010202781a */ /* 0x000fc60000000000 */
[----:B------:R-:W-:Y:S01]  /*00e0*/  IMAD R0, R179, UR5, RZ ;  /* 0x00000005b3007c24 */ /* 0x000fe2000f8e02ff */
[----:B------:R-:W-:Y:S01]  /*00f0*/  UIMAD.WIDE UR4, UR4, 0x2, URZ ;  /* 0x00000002040478a5 */ /* 0x000fe2000f8e023f */
[----:B---3--:R-:W-:Y:S02]  /*0100*/  IMAD R5, R2, R7, RZ ;  /* 0x0000000702057224 */ /* 0x008fe400078e02ff */
[C---:B------:R-:W-:Y:S02]  /*0110*/  IMAD.SHL.U32 R3, R0.reuse, 0x2, RZ ;  /* 0x0000000200037824 */ /* 0x040fe400078e00ff */
[----:B------:R-:W-:-:S03]  /*0120*/  IMAD.HI R0, R0, 0x2, RZ ;  /* 0x0000000200007827 */ /* 0x000fc600078e02ff */
[----:B----4-:R-:W-:Y:S01]  /*0130*/  IADD3 R4, P0, P1, R3, UR6, R8 ;  /* 0x0000000603047c10 */ /* 0x010fe2000f91e008 */
[----:B------:R-:W-:-:S03]  /*0140*/  IMAD R3, R7, 0x2, R5 ;  /* 0x0000000207037824 */ /* 0x000fc600078e0205 */
[----:B------:R-:W-:Y:S01]  /*0150*/  IADD3.X R0, R0, UR5, R9, P0, P1 ;  /* 0x0000000500007c10 */ /* 0x000fe200087e2409 */
[----:B------:R-:W-:Y:S01]  /*0160*/  IMAD R13, R7, 0x2, R3 ;  /* 0x00000002070d7824 */ /* 0x000fe200078e0203 */
[-C--:B------:R-:W-:Y:S02]  /*0170*/  LEA R8, P0, R5, R4.reuse, 0x1 ;  /* 0x0000000405087211 */ /* 0x080fe400078008ff */
[----:B------:R-:W-:Y:S02]  /*0180*/  LEA R10, P1, R3, R4, 0x1 ;  /* 0x00000004030a7211 */ /* 0x000fe400078208ff */
[----:B------:R-:W-:Y:S01]  /*0190*/  LEA.HI.X.SX32 R9, R5, R0, 0x1, P0 ;  /* 0x0000000005097211 */ /* 0x000fe200000f0eff */
[----:B------:R-:W-:Y:S01]  /*01a0*/  IMAD R5, R7, 0x2, R13 ;  /* 0x0000000207057824 */ /* 0x000fe200078e020d */
[----:B------:R-:W-:Y:S02]  /*01b0*/  LEA R12, P0, R13, R4, 0x1 ;  /* 0x000000040d0c7211 */ /* 0x000fe400078008ff */
[-C--:B------:R-:W-:Y:S01]  /*01c0*/  LEA.HI.X.SX32 R11, R3, R0.reuse, 0x1, P1 ;  /* 0x00000000030b7211 */ /* 0x080fe200008f0eff */
[----:B------:R-:W-:Y:S01]  /*01d0*/  IMAD R17, R7, 0x2, R5 ;  /* 0x0000000207117824 */ /* 0x000fe200078e0205 */
[----:B------:R-:W-:Y:S01]  /*01e0*/  LEA.HI.X.SX32 R13, R13, R0, 0x1, P0 ;  /* 0x000000000d0d7211 */ /* 0x000fe200000f0eff */
[----:B------:R0:W2:Y:S02]  /*01f0*/  LDG.E.U16 R3, desc[UR44][R8.64] ;  /* 0x0000002c08037981 */ /* 0x0000a4000c1e1500 */
[----:B------:R-:W-:Y:S01]  /*0200*/  IMAD R19, R7, 0x2, R17 ;  /* 0x0000000207137824 */ /* 0x000fe200078e0211 */
[-C--:B------:R-:W-:Y:S01]  /*0210*/  LEA R14, P0, R5, R4.reuse, 0x1 ;  /* 0x00000004050e7211 */ /* 0x080fe200078008ff */
[----:B------:R1:W3:Y:S01]  /*0220*/  LDG.E.U16 R2, desc[UR44][R10.64] ;  /* 0x0000002c0a027981 */ /* 0x0002e2000c1e1500 */
[----:B------:R-:W-:-:S02]  /*0230*/  LEA R16, P1, R17, R4, 0x1 ;  /* 0x0000000411107211 */ /* 0x000fc400078208ff */
[----:B------:R-:W-:Y:S01]  /*0240*/  LEA.HI.X.SX32 R15, R5, R0, 0x1, P0 ;  /* 0x00000000050f7211 */ /* 0x000fe200000f0eff */
[----:B0-----:R-:W-:Y:S01]  /*0250*/  IMAD R9, R7, 0x2, R19 ;  /* 0x0000000207097824 */ /* 0x001fe200078e0213 */
[----:B------:R-:W-:Y:S01]  /*0260*/  LEA R18, P0, R19, R4, 0x1 ;  /* 0x0000000413127211 */ /* 0x000fe200078008ff */
[----:B------:R0:W4:Y:S01]  /*0270*/  LDG.E.U16 R5, desc[UR44][R12.64] ;  /* 0x0000002c0c057981 */ /* 0x000122000c1e1500 */
[-C--:B------:R-:W-:Y:S01]  /*0280*/  LEA.HI.X.SX32 R17, R17, R0.reuse, 0x1, P1 ;  /* 0x0000000011117211 */ /* 0x080fe200008f0eff */
[----:B-1----:R-:W-:Y:S01]  /*0290*/  IMAD R11, R7, 0x2, R9 ;  /* 0x00000002070b7824 */ /* 0x002fe200078e0209 */
[----:B------:R-:W-:Y:S01]  /*02a0*/  LEA.HI.X.SX32 R19, R19, R0, 0x1, P0 ;  /* 0x0000000013137211 */ /* 0x000fe200000f0eff */
[----:B------:R1:W5:Y:S01]  /*02b0*/  LDG.E.U16 R6, desc[UR44][R14.64] ;  /* 0x0000002c0e067981 */ /* 0x000362000c1e1500 */
[----:B------:R-:W-:Y:S01]  /*02c0*/  LEA R8, P0, R9, R4, 0x1 ;  /* 0x0000000409087211 */ /* 0x000fe200078008ff */
[----:B------:R-:W-:Y:S02]  /*02d0*/  IMAD R21, R7, 0x2, R11 ;  /* 0x0000000207157824 */ /* 0x000fe400078e020b */
[----:B------:R1:W3:Y:S01]  /*02e0*/  LDG.E.U16 R45, desc[UR44][R16.64] ;  /* 0x0000002c102d7981 */ /* 0x0002e2000c1e1500 */
[----:B------:R-:W-:Y:S01]  /*02f0*/  LEA.HI.X.SX32 R9, R9, R0, 0x1, P0 ;  /* 0x0000000009097211 */ /* 0x000fe200000f0eff */
[----:B------:R-:W-:Y:S01]  /*0300*/  IMAD R23, R7, 0x2, R21 ;  /* 0x0000000207177824 */ /* 0x000fe200078e0215 */
[-C--:B------:R-:W-:Y:S01]  /*0310*/  LEA R10, P0, R11, R4.reuse, 0x1 ;  /* 0x000000040b0a7211 */ /* 0x080fe200078008ff */
[----:B------:R1:W4:Y:S01]  /*0320*/  LDG.E.U16 R24, desc[UR44][R18.64] ;  /* 0x0000002c12187981 */ /* 0x000322000c1e1500 */
[----:B0-----:R-:W-:-:S02]  /*0330*/  LEA R12, P1, R21, R4, 0x1 ;  /* 0x00000004150c7211 */ /* 0x001fc400078208ff */
[----:B------:R-:W-:Y:S01]  /*0340*/  LEA.HI.X.SX32 R11, R11, R0, 0x1, P0 ;  /* 0x000000000b0b7211 */ /* 0x000fe200000f0eff */
[----:B------:R0:W5:Y:S01]  /*0350*/  LDG.E.U16 R26, desc[UR44][R8.64] ;  /* 0x0000002c081a7981 */ /* 0x000162000c1e1500 */
[----:B-1----:R-:W-:Y:S01]  /*0360*/  LEA R14, P0, R23, R4, 0x1 ;  /* 0x00000004170e7211 */ /* 0x002fe200078008ff */
[----:B------:R-:W-:Y:S01]  /*0370*/  IMAD R17, R7, 0x2, R23 ;  /* 0x0000000207117824 */ /* 0x000fe200078e0217 */
[-C--:B------:R-:W-:Y:S01]  /*0380*/  LEA.HI.X.SX32 R13, R21, R0.reuse, 0x1, P1 ;  /* 0x00000000150d7211 */ /* 0x080fe200008f0eff */
[----:B------:R-:W5:Y:S01]  /*0390*/  LDG.E.U16 R28, desc[UR44][R10.64] ;  /* 0x0000002c0a1c7981 */ /* 0x000f62000c1e1500 */
[----:B------:R-:W-:Y:S01]  /*03a0*/  LEA.HI.X.SX32 R15, R23, R0, 0x1, P0 ;  /* 0x00000000170f7211 */ /* 0x000fe200000f0eff */
[----:B------:R-:W-:Y:S01]  /*03b0*/  IMAD R19, R7, 0x2, R17 ;  /* 0x0000000207137824 */ /* 0x000fe200078e0211 */
[----:B------:R-:W-:Y:S01]  /*03c0*/  LEA R16, P0, R17, R4, 0x1 ;  /* 0x0000000411107211 */ /* 0x000fe200078008ff */
[----:B------:R1:W4:Y:S02]  /*03d0*/  LDG.E.U16 R47, desc[UR44][R12.64] ;  /* 0x0000002c0c2f7981 */ /* 0x000324000c1e1500 */
[----:B------:R-:W-:Y:S01]  /*03e0*/  IMAD R21, R7, 0x2, R19 ;  /* 0x0000000207157824 */ /* 0x000fe200078e0213 */
[----:B------:R-:W-:Y:S01]  /*03f0*/  LEA.HI.X.SX32 R17, R17, R0, 0x1, P0 ;  /* 0x0000000011117211 */ /* 0x000fe200000f0eff */
[----:B------:R1:W5:Y:S01]  /*0400*/  LDG.E.U16 R30, desc[UR44][R14.64] ;  /* 0x0000002c0e1e7981 */ /* 0x000362000c1e1500 */
[-C--:B0-----:R-:W-:Y:S01]  /*0410*/  LEA R8, P0, R19, R4.reuse, 0x1 ;  /* 0x0000000413087211 */ /* 0x081fe200078008ff */
[----:B------:R-:W-:Y:S01]  /*0420*/  IMAD R23, R7, 0x2, R21 ;  /* 0x0000000207177824 */ /* 0x000fe200078e0215 */
[----:B------:R-:W-:Y:S01]  /*0430*/  LEA R18, P1, R21, R4, 0x1 ;  /* 0x0000000415127211 */ /* 0x000fe200078208ff */
[----:B------:R0:W5:Y:S01]  /*0440*/  LDG.E.U16 R32, desc[UR44][R16.64] ;  /* 0x0000002c10207981 */ /* 0x000162000c1e1500 */
[----:B------:R-:W-:Y:S01]  /*0450*/  LEA.HI.X.SX32 R9, R19, R0, 0x1, P0 ;  /* 0x0000000013097211 */ /* 0x000fe200000f0eff */
[----:B-1----:R-:W-:Y:S01]  /*0460*/  IMAD R13, R7, 0x2, R23 ;  /* 0x00000002070d7824 */ /* 0x002fe200078e0217 */
[----:B------:R-:W-:-:S03]  /*0470*/  LEA R10, P0, R23, R4, 0x1 ;  /* 0x00000004170a7211 */ /* 0x000fc600078008ff */
[----:B------:R-:W-:Y:S01]  /*0480*/  IMAD R15, R7, 0x2, R13 ;  /* 0x00000002070f7824 */ /* 0x000fe200078e020d */
[-C--:B------:R-:W-:Y:S01]  /*0490*/  LEA.HI.X.SX32 R11, R23, R0.reuse, 0x1, P0 ;  /* 0x00000000170b7211 */ /* 0x080fe200000f0eff */
[----:B------:R1:W5:Y:S01]  /*04a0*/  LDG.E.U16 R34, desc[UR44][R8.64] ;  /* 0x0000002c08227981 */ /* 0x000362000c1e1500 */
[----:B------:R-:W-:Y:S01]  /*04b0*/  LEA.HI.X.SX32 R19, R21, R0, 0x1, P1 ;  /* 0x0000000015137211 */ /* 0x000fe200008f0eff */
[----:B------:R-:W-:Y:S01]  /*04c0*/  IMAD R21, R7, 0x2, R15 ;  /* 0x0000000207157824 */ /* 0x000fe200078e020f */
[----:B------:R-:W-:Y:S01]  /*04d0*/  LEA R12, P0, R13, R4, 0x1 ;  /* 0x000000040d0c7211 */ /* 0x000fe200078008ff */
[----:B------:R-:W5:Y:S02]  /*04e0*/  LDG.E.U16 R36, desc[UR44][R10.64] ;  /* 0x0000002c0a247981 */ /* 0x000f64000c1e1500 */
[----:B------:R-:W-:Y:S01]  /*04f0*/  IMAD R23, R7, 0x2, R21 ;  /* 0x0000000207177824 */ /* 0x000fe200078e0215 */
[----:B------:R-:W-:Y:S01]  /*0500*/  LEA.HI.X.SX32 R13, R13, R0, 0x1, P0 ;  /* 0x000000000d0d7211 */ /* 0x000fe200000f0eff */
[----:B------:R1:W5:Y:S01]  /*0510*/  LDG.E.U16 R49, desc[UR44][R18.64] ;  /* 0x0000002c12317981 */ /* 0x000362000c1e1500 */
[----:B------:R-:W-:-:S02]  /*0520*/  LEA R14, P0, R15, R4, 0x1 ;  /* 0x000000040f0e7211 */ /* 0x000fc400078008ff */
[----:B0-----:R-:W-:Y:S01]  /*0530*/  LEA R16, P1, R21, R4, 0x1 ;  /* 0x0000000415107211 */ /* 0x001fe200078208ff */
[----:B------:R0:W5:Y:S01]  /*0540*/  LDG.E.U16 R38, desc[UR44][R12.64] ;  /* 0x0000002c0c267981 */ /* 0x000162000c1e1500 */
[----:B------:R-:W-:Y:S02]  /*0550*/  LEA.HI.X.SX32 R15, R15, R0, 0x1, P0 ;  /* 0x000000000f0f7211 */ /* 0x000fe400000f0eff */
[----:B-1----:R-:W-:Y:S01]  /*0560*/  LEA R8, P0, R23, R4, 0x1 ;  /* 0x0000000417087211 */ /* 0x002fe200078008ff */
[----:B------:R-:W-:-:S03]  /*0570*/  IMAD R19, R7, 0x2, R23 ;  /* 0x0000000207137824 */ /* 0x000fc600078e0217 */
[-C--:B------:R-:W-:Y:S01]  /*0580*/  LEA.HI.X.SX32 R9, R23, R0.reuse, 0x1, P0 ;  /* 0x0000000017097211 */ /* 0x080fe200000f0eff */
[----:B------:R1:W5:Y:S01]  /*0590*/  LDG.E.U16 R40, desc[UR44][R14.64] ;  /* 0x0000002c0e287981 */ /* 0x000362000c1e1500 */
[----:B------:R-:W-:Y:S01]  /*05a0*/  LEA.HI.X.SX32 R17, R21, R0, 0x1, P1 ;  /* 0x0000000015117211 */ /* 0x000fe200008f0eff */
[----:B------:R-:W-:Y:S01]  /*05b0*/  IMAD R21, R7, 0x2, R19 ;  /* 0x0000000207157824 */ /* 0x000fe200078e0213 */
[C---:B------:R-:W-:Y:S01]  /*05c0*/  LEA R10, P0, R19.reuse, R4, 0x1 ;  /* 0x00000004130a7211 */ /* 0x040fe200078008ff */
[----:B------:R-:W5:Y:S03]  /*05d0*/  LDG.E.U16 R42, desc[UR44][R8.64] ;  /* 0x0000002c082a7981 */ /* 0x000f66000c1e1500 */
[----:B------:R-:W-:Y:S01]  /*05e0*/  LEA.HI.X.SX32 R11, R19, R0, 0x1, P0 ;  /* 0x00000000130b7211 */ /* 0x000fe200000f0eff */
[----:B------:R-:W-:Y:S01]  /*05f0*/  IMAD R19, R7, 0x2, R21 ;  /* 0x0000000207137824 */ /* 0x000fe200078e0215 */
[----:B0-----:R-:W-:Y:S01]  /*0600*/  LEA R12, P0, R21, R4, 0x1 ;  /* 0x00000004150c7211 */ /* 0x001fe200078008ff */
[----:B------:R0:W5:Y:S02]  /*0610*/  LDG.E.U16 R51, desc[UR44][R16.64] ;  /* 0x0000002c10337981 */ /* 0x000164000c1e1500 */
[----:B------:R-:W-:Y:S01]  /*0620*/  IMAD R23, R7, 0x2, R19 ;  /* 0x0000000207177824 */ /* 0x000fe200078e0213 */
[----:B------:R-:W-:Y:S01]  /*0630*/  LEA.HI.X.SX32 R13, R21, R0, 0x1, P0 ;  /* 0x00000000150d7211 */ /* 0x000fe200000f0eff */
[----:B------:R0:W5:Y:S02]  /*0640*/  LDG.E.U16 R44, desc[UR44][R10.64] ;  /* 0x0000002c0a2c7981 */ /* 0x000164000c1e1500 */
[----:B------:R-:W-:Y:S01]  /*0650*/  IMAD R21, R7, 0x2, R23 ;  /* 0x0000000207157824 */ /* 0x000fe200078e0217 */
[----:B-1----:R-:W-:Y:S01]  /*0660*/  LEA R14, P0, R23, R4, 0x1 ;  /* 0x00000004170e7211 */ /* 0x002fe200078008ff */
[----:B------:R1:W5:Y:S02]  /*0670*/  LDG.E.U16 R46, desc[UR44][R12.64] ;  /* 0x0000002c0c2e7981 */ /* 0x000364000c1e1500 */
[----:B0-----:R-:W-:Y:S01]  /*0680*/  IMAD R17, R7, 0x2, R21 ;  /* 0x0000000207117824 */ /* 0x001fe200078e0215 */
[----:B------:R-:W-:-:S02]  /*0690*/  LEA.HI.X.SX32 R15, R23, R0, 0x1, P0 ;  /* 0x00000000170f7211 */ /* 0x000fc400000f0eff */
[-C--:B------:R-:W-:Y:S01]  /*06a0*/  LEA R8, P0, R21, R4.reuse, 0x1 ;  /* 0x0000000415087211 */ /* 0x080fe200078008ff */
[----:B------:R-:W-:Y:S01]  /*06b0*/  IMAD R23, R7, 0x2, R17 ;  /* 0x0000000207177824 */ /* 0x000fe200078e0211 */
[----:B------:R-:W-:Y:S01]  /*06c0*/  LEA R18, P1, R19, R4, 0x1 ;  /* 0x0000000413127211 */ /* 0x000fe200078208ff */
[----:B------:R-:W5:Y:S01]  /*06d0*/  LDG.E.U16 R48, desc[UR44][R14.64] ;  /* 0x0000002c0e307981 */ /* 0x000f62000c1e1500 */
[-C--:B------:R-:W-:Y:S01]  /*06e0*/  LEA.HI.X.SX32 R9, R21, R0.reuse, 0x1, P0 ;  /* 0x0000000015097211 */ /* 0x080fe200000f0eff */
[----:B------:R-:W-:Y:S01]  /*06f0*/  IMAD R21, R7, 0x2, R23 ;  /* 0x0000000207157824 */ /* 0x000fe200078e0217 */
[----:B------:R-:W-:-:S03]  /*0700*/  LEA.HI.X.SX32 R19, R19, R0, 0x1, P1 ;  /* 0x0000000013137211 */ /* 0x000fc600008f0eff */
[----:B------:R-:W-:Y:S01]  /*0710*/  IMAD R25, R7, 0x2, R21 ;  /* 0x0000000207197824 */ /* 0x000fe200078e0215 */
[----:B------:R-:W-:Y:S01]  /*0720*/  LEA R10, P0, R17, R4, 0x1 ;  /* 0x00000004110a7211 */ /* 0x000fe200078008ff */
[----:B------:R0:W5:Y:S02]  /*0730*/  LDG.E.U16 R53, desc[UR44][R18.64] ;  /* 0x0000002c12357981 */ /* 0x000164000c1e1500 */
[----:B------:R-:W-:Y:S01]  /*0740*/  IMAD R27, R7, 0x2, R25 ;  /* 0x00000002071b7824 */ /* 0x000fe200078e0219 */
[----:B------:R-:W-:Y:S01]  /*0750*/  LEA.HI.X.SX32 R11, R17, R0, 0x1, P0 ;  /* 0x00000000110b7211 */ /* 0x000fe200000f0eff */
[----:B------:R0:W5:Y:S01]  /*0760*/  LDG.E.U16 R50, desc[UR44][R8.64] ;  /* 0x0000002c08327981 */ /* 0x000162000c1e1500 */
[-C--:B-1----:R-:W-:Y:S02]  /*0770*/  LEA R12, P0, R21, R4.reuse, 0x1 ;  /* 0x00000004150c7211 */ /* 0x082fe400078008ff */
[----:B------:R-:W-:Y:S01]  /*0780*/  LEA R16, P1, R23, R4, 0x1 ;  /* 0x0000000417107211 */ /* 0x000fe200078208ff */
[----:B------:R-:W5:Y:S01]  /*0790*/  LDG.E.U16 R52, desc[UR44][R10.64] ;  /* 0x0000002c0a347981 */ /* 0x000f62000c1e1500 */
[----:B0-----:R-:W-:Y:S01]  /*07a0*/  IMAD R19, R7, 0x2, R27 ;  /* 0x0000000207137824 */ /* 0x001fe200078e021b */
[----:B------:R-:W-:-:S03]  /*07b0*/  LEA.HI.X.SX32 R13, R21, R0, 0x1, P0 ;  /* 0x00000000150d7211 */ /* 0x000fc600000f0eff */
[----:B------:R-:W-:Y:S01]  /*07c0*/  IMAD R21, R7, 0x2, R19 ;  /* 0x0000000207157824 */ /* 0x000fe200078e0213 */
[----:B------:R-:W-:Y:S01]  /*07d0*/  LEA.HI.X.SX32 R17, R23, R0, 0x1, P1 ;  /* 0x0000000017117211 */ /* 0x000fe200008f0eff */
[----:B------:R-:W5:Y:S01]  /*07e0*/  LDG.E.U16 R54, desc[UR44][R12.64] ;  /* 0x0000002c0c367981 */ /* 0x000f62000c1e1500 */
[----:B------:R-:W-:Y:S01]  /*07f0*/  LEA R14, P0, R25, R4, 0x1 ;  /* 0x00000004190e7211 */ /* 0x000fe200078008ff */
[----:B------:R-:W-:Y:S02]  /*0800*/  IMAD R23, R7, 0x2, R21 ;  /* 0x0000000207177824 */ /* 0x000fe400078e0215 */
[----:B------:R0:W5:Y:S01]  /*0810*/  LDG.E.U16 R55, desc[UR44][R16.64] ;  /* 0x0000002c10377981 */ /* 0x000162000c1e1500 */
[----:B------:R-:W-:Y:S01]  /*0820*/  LEA.HI.X.SX32 R15, R25, R0, 0x1, P0 ;  /* 0x00000000190f7211 */ /* 0x000fe200000f0eff */
[----:B------:R-:W-:Y:S01]  /*0830*/  IMAD R25, R7, 0x2, R23 ;  /* 0x0000000207197824 */ /* 0x000fe200078e0217 */
[----:B------:R-:W-:-:S03]  /*0840*/  LEA R8, P0, R27, R4, 0x1 ;  /* 0x000000041b087211 */ /* 0x000fc600078008ff */
[----:B------:R-:W-:Y:S01]  /*0850*/  IMAD R29, R7, 0x2, R25 ;  /* 0x00000002071d7824 */ /* 0x000fe200078e0219 */
[----:B------:R-:W-:Y:S01]  /*0860*/  LEA.HI.X.SX32 R9, R27, R0, 0x1, P0 ;  /* 0x000000001b097211 */ /* 0x000fe200000f0eff */
[----:B------:R1:W5:Y:S02]  /*0870*/  LDG.E.U16 R56, desc[UR44][R14.64] ;  /* 0x0000002c0e387981 */ /* 0x000364000c1e1500 */
[----:B0-----:R-:W-:Y:S01]  /*0880*/  IMAD R17, R7, 0x2, R29 ;  /* 0x0000000207117824 */ /* 0x001fe200078e021d */
[----:B------:R-:W-:Y:S01]  /*0890*/  LEA R10, P0, R21, R4, 0x1 ;  /* 0x00000004150a7211 */ /* 0x000fe200078008ff */
[----:B------:R0:W5:Y:S02]  /*08a0*/  LDG.E.U16 R57, desc[UR44][R8.64] ;  /* 0x0000002c08397981 */ /* 0x000164000c1e1500 */
[----:B------:R-:W-:Y:S01]  /*08b0*/  IMAD R27, R7, 0x2, R17 ;  /* 0x00000002071b7824 */ /* 0x000fe200078e0211 */
[----:B------:R-:W-:Y:S02]  /*08c0*/  LEA.HI.X.SX32 R11, R21, R0, 0x1, P0 ;  /* 0x00000000150b7211 */ /* 0x000fe400000f0eff */
[-C--:B------:R-:W-:Y:S01]  /*08d0*/  LEA R12, P0, R23, R4.reuse, 0x1 ;  /* 0x00000004170c7211 */ /* 0x080fe200078008ff */
[----:B------:R-:W-:Y:S01]  /*08e0*/  IMAD R21, R7, 0x2, R27 ;  /* 0x0000000207157824 */ /* 0x000fe200078e021b */
[----:B------:R-:W-:Y:S01]  /*08f0*/  LEA R18, P1, R19, R4, 0x1 ;  /* 0x0000000413127211 */ /* 0x000fe200078208ff */
[----:B------:R0:W5:Y:S01]  /*0900*/  LDG.E.U16 R58, desc[UR44][R10.64] ;  /* 0x0000002c0a3a7981 */ /* 0x000162000c1e1500 */
[----:B------:R-:W-:Y:S01]  /*0910*/  LEA.HI.X.SX32 R13, R23, R0, 0x1, P0 ;  /* 0x00000000170d7211 */ /* 0x000fe200000f0eff */
[----:B------:R-:W-:Y:S01]  /*0920*/  IMAD R23, R7, 0x2, R21 ;  /* 0x0000000207177824 */ /* 0x000fe200078e0215 */
[----:B-1----:R-:W-:-:S03]  /*0930*/  LEA R14, P0, R25, R4, 0x1 ;  /* 0x00000004190e7211 */ /* 0x002fc600078008ff */
[----:B------:R-:W-:Y:S01]  /*0940*/  IMAD R31, R7, 0x2, R23 ;  /* 0x00000002071f7824 */ /* 0x000fe200078e0217 */
[----:B------:R-:W-:Y:S01]  /*0950*/  LEA.HI.X.SX32 R19, R19, R0, 0x1, P1 ;  /* 0x0000000013137211 */ /* 0x000fe200008f0eff */
[----:B------:R1:W5:Y:S01]  /*0960*/  LDG.E.U16 R60, desc[UR44][R12.64] ;  /* 0x0000002c0c3c7981 */ /* 0x000362000c1e1500 */
[----:B0-----:R-:W-:Y:S02]  /*0970*/  LEA R8, P1, R29, R4, 0x1 ;  /* 0x000000041d087211 */ /* 0x001fe400078208ff */
[----:B------:R-:W-:Y:S01]  /*0980*/  LEA.HI.X.SX32 R15, R25, R0, 0x1, P0 ;  /* 0x00000000190f7211 */ /* 0x000fe200000f0eff */
[----:B------:R-:W-:Y:S01]  /*0990*/  IMAD R25, R7, 0x2, R31 ;  /* 0x0000000207197824 */ /* 0x000fe200078e021f */
[----:B------:R-:W-:Y:S01]  /*09a0*/  LEA R16, P0, R17, R4, 0x1 ;  /* 0x0000000411107211 */ /* 0x000fe200078008ff */
[----:B------:R0:W5:Y:S01]  /*09b0*/  LDG.E.U16 R59, desc[UR44][R18.64] ;  /* 0x0000002c123b7981 */ /* 0x000162000c1e1500 */
[-C--:B------:R-:W-:Y:S01]  /*09c0*/  LEA.HI.X.SX32 R9, R29, R0.reuse, 0x1, P1 ;  /* 0x000000001d097211 */ /* 0x080fe200008f0eff */
[----:B------:R-:W-:Y:S01]  /*09d0*/  IMAD R29, R7, 0x2, R25 ;  /* 0x00000002071d7824 */ /* 0x000fe200078e0219 */
[----:B------:R-:W-:Y:S01]  /*09e0*/  LEA.HI.X.SX32 R17, R17, R0, 0x1, P0 ;  /* 0x0000000011117211 */ /* 0x000fe200000f0eff */
[----:B------:R-:W5:Y:S01]  /*09f0*/  LDG.E.U16 R61, desc[UR44][R14.64] ;  /* 0x0000002c0e3d7981 */ /* 0x000f62000c1e1500 */
[----:B------:R-:W-:Y:S01]  /*0a00*/  LEA R10, P0, R27, R4, 0x1 ;  /* 0x000000041b0a7211 */ /* 0x000fe200078008ff */
[----:B------:R-:W-:-:S02]  /*0a10*/  IMAD R33, R7, 0x2, R29 ;  /* 0x0000000207217824 */ /* 0x000fc400078e021d */
[----:B------:R0:W5:Y:S01]  /*0a20*/  LDG.E.U16 R63, desc[UR44][R8.64] ;  /* 0x0000002c083f7981 */ /* 0x000162000c1e1500 */
[----:B------:R-:W-:Y:S01]  /*0a30*/  LEA.HI.X.SX32 R11, R27, R0, 0x1, P0 ;  /* 0x000000001b0b7211 */ /* 0x000fe200000f0eff */
[----:B------:R-:W-:Y:S01]  /*0a40*/  IMAD R27, R7, 0x2, R33 ;  /* 0x00000002071b7824 */ /* 0x000fe200078e0221 */
[-C--:B-1----:R-:W-:Y:S01]  /*0a50*/  LEA R12, P0, R21, R4.reuse, 0x1 ;  /* 0x00000004150c7211 */ /* 0x082fe200078008ff */
[----:B------:R1:W5:Y:S02]  /*0a60*/  LDG.E.U16 R62, desc[UR44][R16.64] ;  /* 0x0000002c103e7981 */ /* 0x000364000c1e1500 */
[----:B------:R-:W-:Y:S01]  /*0a70*/  IMAD R35, R7, 0x2, R27 ;  /* 0x0000000207237824 */ /* 0x000fe200078e021b */
[----:B0-----:R-:W-:Y:S01]  /*0a80*/  LEA R18, P1, R23, R4, 0x1 ;  /* 0x0000000417127211 */ /* 0x001fe200078208ff */
[----:B------:R0:W5:Y:S01]  /*0a90*/  LDG.E.U16 R64, desc[UR44][R10.64] ;  /* 0x0000002c0a407981 */ /* 0x000162000c1e1500 */
[-C--:B------:R-:W-:Y:S01]  /*0aa0*/  LEA.HI.X.SX32 R13, R21, R0.reuse, 0x1, P0 ;  /* 0x00000000150d7211 */ /* 0x080fe200000f0eff */
[----:B------:R-:W-:Y:S01]  /*0ab0*/  IMAD R21, R7, 0x2, R35 ;  /* 0x0000000207157824 */ /* 0x000fe200078e0223 */
[----:B------:R-:W-:-:S02]  /*0ac0*/  LEA.HI.X.SX32 R19, R23, R0, 0x1, P1 ;  /* 0x0000000017137211 */ /* 0x000fc400008f0eff */
[-C--:B------:R-:W-:Y:S01]  /*0ad0*/  LEA R8, P0, R31, R4.reuse, 0x1 ;  /* 0x000000041f087211 */ /* 0x080fe200078008ff */
[----:B------:R-:W-:Y:S01]  /*0ae0*/  IMAD R23, R7, 0x2, R21 ;  /* 0x0000000207177824 */ /* 0x000fe200078e0215 */
[----:B-1----:R-:W-:Y:S01]  /*0af0*/  LEA R16, P1, R33, R4, 0x1 ;  /* 0x0000000421107211 */ /* 0x002fe200078208ff */
[----:B------:R1:W5:Y:S01]  /*0b00*/  LDG.E.U16 R65, desc[UR44][R12.64] ;  /* 0x0000002c0c417981 */ /* 0x000362000c1e1500 */
[----:B------:R-:W-:Y:S01]  /*0b10*/  LEA.HI.X.SX32 R9, R31, R0, 0x1, P0 ;  /* 0x000000001f097211 */ /* 0x000fe200000f0eff */
[----:B------:R-:W-:Y:S01]  /*0b20*/  IMAD R31, R7, 0x2, R23 ;  /* 0x00000002071f7824 */ /* 0x000fe200078e0217 */
[----:B------:R-:W-:Y:S01]  /*0b30*/  LEA R14, P0, R25, R4, 0x1 ;  /* 0x00000004190e7211 */ /* 0x000fe200078008ff */
[----:B------:R-:W5:Y:S02]  /*0b40*/  LDG.E.U16 R67, desc[UR44][R18.64] ;  /* 0x0000002c12437981 */ /* 0x000f64000c1e1500 */
[----:B------:R-:W-:Y:S01]  /*0b50*/  IMAD R37, R7, 0x2, R31 ;  /* 0x0000000207257824 */ /* 0x000fe200078e021f */
[----:B------:R-:W-:Y:S01]  /*0b60*/  LEA.HI.X.SX32 R15, R25, R0, 0x1, P0 ;  /* 0x00000000190f7211 */ /* 0x000fe200000f0eff */
[----:B------:R1:W5:Y:S02]  /*0b70*/  LDG.E.U16 R66, desc[UR44][R8.64] ;  /* 0x0000002c08427981 */ /* 0x000364000c1e1500 */
[----:B------:R-:W-:Y:S01]  /*0b80*/  IMAD R25, R7, 0x2, R37 ;  /* 0x0000000207197824 */ /* 0x000fe200078e0225 */
[----:B0-----:R-:W-:Y:S01]  /*0b90*/  LEA R10, P0, R29, R4, 0x1 ;  /* 0x000000041d0a7211 */ /* 0x001fe200078008ff */
[----:B------:R0:W5:Y:S02]  /*0ba0*/  LDG.E.U16 R68, desc[UR44][R14.64] ;  /* 0x0000002c0e447981 */ /* 0x000164000c1e1500 */
[----:B------:R-:W-:Y:S01]  /*0bb0*/  IMAD R39, R7, 0x2, R25 ;  /* 0x0000000207277824 */ /* 0x000fe200078e0219 */
[----:B------:R-:W-:-:S03]  /*0bc0*/  LEA.HI.X.SX32 R11, R29, R0, 0x1, P0 ;  /* 0x000000001d0b7211 */ /* 0x000fc600000f0eff */
[----:B------:R-:W-:Y:S01]  /*0bd0*/  IMAD R29, R7, 0x2, R39 ;  /* 0x00000002071d7824 */ /* 0x000fe200078e0227 */
[----:B------:R-:W-:Y:S01]  /*0be0*/  LEA.HI.X.SX32 R17, R33, R0, 0x1, P1 ;  /* 0x0000000021117211 */ /* 0x000fe200008f0eff */
[----:B------:R0:W5:Y:S01]  /*0bf0*/  LDG.E.U16 R69, desc[UR44][R10.64] ;  /* 0x0000002c0a457981 */ /* 0x000162000c1e1500 */
[----:B-1----:R-:W-:Y:S01]  /*0c00*/  LEA R12, P0, R27, R4, 0x1 ;  /* 0x000000041b0c7211 */ /* 0x002fe200078008ff */
        /* <DEDUP_REMOVED lines=8> */
[----:B------:R-:W-:Y:S01]  /*0c90*/  IMAD R35, R7, 0x2, R19 ;  /* 0x0000000207237824 */ /* 0x000fe200078e0213 */
[-C--:B0-----:R-:W-:Y:S01]  /*0ca0*/  LEA R14, P0, R21, R4.reuse, 0x1 ;  /* 0x00000004150e7211 */ /* 0x081fe200078008ff */
[----:B------:R0:W5:Y:S02]  /*0cb0*/  LDG.E.U16 R72, desc[UR44][R8.64] ;  /* 0x0000002c08487981 */ /* 0x000164000c1e1500 */
[----:B------:R-:W-:Y:S01]  /*0cc0*/  IMAD R41, R7, 0x2, R35 ;  /* 0x0000000207297824 */ /* 0x000fe200078e0223 */
[----:B------:R-:W-:-:S03]  /*0cd0*/  LEA R10, P1, R23, R4, 0x1 ;  /* 0x00000004170a7211 */ /* 0x000fc600078208ff */
[----:B------:R-:W-:Y:S01]  /*0ce0*/  IMAD R43, R7, 0x2, R41 ;  /* 0x00000002072b7824 */ /* 0x000fe200078e0229 */
[----:B------:R-:W-:Y:S02]  /*0cf0*/  LEA.HI.X.SX32 R15, R21, R0, 0x1, P0 ;  /* 0x00000000150f7211 */ /* 0x000fe400000f0eff */
[----:B-1----:R-:W-:Y:S01]  /*0d00*/  LEA R16, P0, R31, R4, 0x1 ;  /* 0x000000041f107211 */ /* 0x002fe200078008ff */
[----:B------:R-:W-:Y:S01]  /*0d10*/  IMAD R21, R7, 0x2, R43 ;  /* 0x0000000207157824 */ /* 0x000fe200078e022b */
[-C--:B------:R-:W-:Y:S01]  /*0d20*/  LEA.HI.X.SX32 R11, R23, R0.reuse, 0x1, P1 ;  /* 0x00000000170b7211 */ /* 0x080fe200008f0eff */
[----:B------:R-:W5:Y:S01]  /*0d30*/  LDG.E.U16 R73, desc[UR44][R14.64] ;  /* 0x0000002c0e497981 */ /* 0x000f62000c1e1500 */
[----:B------:R-:W-:Y:S01]  /*0d40*/  LEA.HI.X.SX32 R17, R31, R0, 0x1, P0 ;  /* 0x000000001f117211 */ /* 0x000fe200000f0eff */
[----:B------:R-:W-:Y:S01]  /*0d50*/  IMAD R23, R7, 0x2, R21 ;  /* 0x0000000207177824 */ /* 0x000fe200078e0215 */
[----:B------:R-:W-:Y:S01]  /*0d60*/  LEA R12, P0, R37, R4, 0x1 ;  /* 0x00000004250c7211 */ /* 0x000fe200078008ff */
[----:B------:R-:W5:Y:S02]  /*0d70*/  LDG.E.U16 R75, desc[UR44][R10.64] ;  /* 0x0000002c0a4b7981 */ /* 0x000f64000c1e1500 */
[----:B------:R-:W-:Y:S01]  /*0d80*/  IMAD R31, R7, 0x2, R23 ;  /* 0x00000002071f7824 */ /* 0x000fe200078e0217 */
[----:B------:R-:W-:Y:S01]  /*0d90*/  LEA.HI.X.SX32 R13, R37, R0, 0x1, P0 ;  /* 0x00000000250d7211 */ /* 0x000fe200000f0eff */
[----:B------:R1:W5:Y:S01]  /*0da0*/  LDG.E.U16 R74, desc[UR44][R16.64] ;  /* 0x0000002c104a7981 */ /* 0x000362000c1e1500 */
[-C--:B0-----:R-:W-:Y:S01]  /*0db0*/  LEA R8, P0, R39, R4.reuse, 0x1 ;  /* 0x0000000427087211 */ /* 0x081fe200078008ff */
[----:B------:R-:W-:Y:S01]  /*0dc0*/  IMAD R37, R7, 0x2, R31 ;  /* 0x0000000207257824 */ /* 0x000fe200078e021f */
[----:B------:R-:W-:Y:S01]  /*0dd0*/  LEA R18, P1, R19, R4, 0x1 ;  /* 0x0000000413127211 */ /* 0x000fe200078208ff */
[----:B------:R-:W5:Y:S01]  /*0de0*/  LDG.E.U16 R76, desc[UR44][R12.64] ;  /* 0x0000002c0c4c7981 */ /* 0x000f62000c1e1500 */
[----:B------:R-:W-:Y:S01]  /*0df0*/  LEA.HI.X.SX32 R9, R39, R0, 0x1, P0 ;  /* 0x0000000027097211 */ /* 0x000fe200000f0eff */
[----:B------:R-:W-:Y:S01]  /*0e00*/  IMAD R39, R7, 0x2, R37 ;  /* 0x0000000207277824 */ /* 0x000fe200078e0225 */
[----:B------:R-:W-:-:S02]  /*0e10*/  LEA R20, P0, R21, R4, 0x1 ;  /* 0x0000000415147211 */ /* 0x000fc400078008ff */
[-C--:B------:R-:W-:Y:S01]  /*0e20*/  LEA.HI.X.SX32 R19, R19, R0.reuse, 0x1, P1 ;  /* 0x0000000013137211 */ /* 0x080fe200008f0eff */
[----:B------:R0:W5:Y:S01]  /*0e30*/  LDG.E.U16 R77, desc[UR44][R8.64] ;  /* 0x0000002c084d7981 */ /* 0x000162000c1e1500 */
[----:B------:R-:W-:Y:S02]  /*0e40*/  LEA.HI.X.SX32 R21, R21, R0, 0x1, P0 ;  /* 0x0000000015157211 */ /* 0x000fe400000f0eff */
[-C--:B-1----:R-:W-:Y:S01]  /*0e50*/  LEA R16, P1, R39, R4.reuse, 0x1 ;  /* 0x0000000427107211 */ /* 0x082fe200078208ff */
[----:B------:R-:W5:Y:S01]  /*0e60*/  LDG.E.U16 R79, desc[UR44][R18.64] ;  /* 0x0000002c124f7981 */ /* 0x000f62000c1e1500 */
[----:B------:R-:W-:Y:S02]  /*0e70*/  LEA R10, P0, R29, R4, 0x1 ;  /* 0x000000041d0a7211 */ /* 0x000fe400078008ff */
[-C--:B------:R-:W-:Y:S01]  /*0e80*/  LEA.HI.X.SX32 R17, R39, R0.reuse, 0x1, P1 ;  /* 0x0000000027117211 */ /* 0x080fe200008f0eff */
[----:B------:R-:W-:Y:S01]  /*0e90*/  IMAD R39, R7, 0x2, R39 ;  /* 0x0000000207277824 */ /* 0x000fe200078e0227 */
[----:B------:R-:W-:Y:S01]  /*0ea0*/  LEA.HI.X.SX32 R11, R29, R0, 0x1, P0 ;  /* 0x000000001d0b7211 */ /* 0x000fe200000f0eff */
[----:B------:R-:W5:Y:S01]  /*0eb0*/  LDG.E.U16 R81, desc[UR44][R20.64] ;  /* 0x0000002c14517981 */ /* 0x000f62000c1e1500 */
[----:B------:R-:W-:-:S02]  /*0ec0*/  LEA R14, P1, R35, R4, 0x1 ;  /* 0x00000004230e7211 */ /* 0x000fc400078208ff */
[----:B0-----:R-:W-:Y:S01]  /*0ed0*/  LEA R8, P0, R23, R4, 0x1 ;  /* 0x0000000417087211 */ /* 0x001fe200078008ff */
[----:B------:R0:W5:Y:S01]  /*0ee0*/  LDG.E.U16 R83, desc[UR44][R16.64] ;  /* 0x0000002c10537981 */ /* 0x000162000c1e1500 */
[-C--:B------:R-:W-:Y:S02]  /*0ef0*/  LEA.HI.X.SX32 R15, R35, R0.reuse, 0x1, P1 ;  /* 0x00000000230f7211 */ /* 0x080fe400008f0eff */
[----:B------:R-:W-:Y:S01]  /*0f00*/  LEA.HI.X.SX32 R9, R23, R0, 0x1, P0 ;  /* 0x0000000017097211 */ /* 0x000fe200000f0eff */
[----:B------:R-:W5:Y:S01]  /*0f10*/  LDG.E.U16 R78, desc[UR44][R10.64] ;  /* 0x0000002c0a4e7981 */ /* 0x000f62000c1e1500 */
[-C--:B------:R-:W-:Y:S02]  /*0f20*/  LEA R22, P1, R39, R4.reuse, 0x1 ;  /* 0x0000000427167211 */ /* 0x080fe400078208ff */
[----:B------:R-:W-:Y:S01]  /*0f30*/  LEA R12, P0, R33, R4, 0x1 ;  /* 0x00000004210c7211 */ /* 0x000fe200078008ff */
[----:B------:R1:W5:Y:S01]  /*0f40*/  LDG.E.U16 R82, desc[UR44][R8.64] ;  /* 0x0000002c08527981 */ /* 0x000362000c1e1500 */
[-C--:B------:R-:W-:Y:S01]  /*0f50*/  LEA.HI.X.SX32 R23, R39, R0.reuse, 0x1, P1 ;  /* 0x0000000027177211 */ /* 0x080fe200008f0eff */
[----:B------:R-:W-:Y:S01]  /*0f60*/  IMAD R39, R7, 0x2, R39 ;  /* 0x0000000207277824 */ /* 0x000fe200078e0227 */
[----:B------:R-:W-:Y:S01]  /*0f70*/  LEA.HI.X.SX32 R13, R33, R0, 0x1, P0 ;  /* 0x00000000210d7211 */ /* 0x000fe200000f0eff */
[----:B------:R-:W5:Y:S01]  /*0f80*/  LDG.E.U16 R80, desc[UR44][R14.64] ;  /* 0x0000002c0e507981 */ /* 0x000f62000c1e1500 */
[----:B0-----:R-:W-:-:S02]  /*0f90*/  LEA R16, P1, R41, R4, 0x1 ;  /* 0x0000000429107211 */ /* 0x001fc400078208ff */
[----:B------:R-:W-:Y:S01]  /*0fa0*/  LEA R18, P0, R31, R4, 0x1 ;  /* 0x000000041f127211 */ /* 0x000fe200078008ff */
[----:B------:R0:W5:Y:S01]  /*0fb0*/  LDG.E.U16 R29, desc[UR44][R12.64] ;  /* 0x0000002c0c1d7981 */ /* 0x000162000c1e1500 */
[-C--:B------:R-:W-:Y:S02]  /*0fc0*/  LEA.HI.X.SX32 R17, R41, R0.reuse, 0x1, P1 ;  /* 0x0000000029117211 */ /* 0x080fe400008f0eff */
[----:B------:R-:W-:Y:S01]  /*0fd0*/  LEA.HI.X.SX32 R19, R31, R0, 0x1, P0 ;  /* 0x000000001f137211 */ /* 0x000fe200000f0eff */
[----:B------:R-:W5:Y:S01]  /*0fe0*/  LDG.E.U16 R22, desc[UR44][R22.64] ;  /* 0x0000002c16167981 */ /* 0x000f62000c1e1500 */
[-C--:B------:R-:W-:Y:S02]  /*0ff0*/  LEA R20, P1, R39, R4.reuse, 0x1 ;  /* 0x0000000427147211 */ /* 0x080fe400078208ff */
[----:B-1----:R-:W-:Y:S01]  /*1000*/  LEA R8, P0, R25, R4, 0x1 ;  /* 0x0000000419087211 */ /* 0x002fe200078008ff */
[----:B------:R-:W-:Y:S01]  /*1010*/  IMAD R7, R7, 0x2, R39 ;  /* 0x0000000207077824 */ /* 0x000fe200078e0227 */
[-C--:B------:R-:W-:Y:S01]  /*1020*/  LEA.HI.X.SX32 R21, R39, R0.reuse, 0x1, P1 ;  /* 0x0000000027157211 */ /* 0x080fe200008f0eff */
[----:B------:R1:W5:Y:S01]  /*1030*/  LDG.E.U16 R31, desc[UR44][R16.64] ;  /* 0x0000002c101f7981 */ /* 0x000362000c1e1500 */
[----:B------:R-:W-:-:S02]  /*1040*/  LEA.HI.X.SX32 R9, R25, R0, 0x1, P0 ;  /* 0x0000000019097211 */ /* 0x000fc400000f0eff */
[-C--:B------:R-:W-:Y:S01]  /*1050*/  LEA R10, P0, R27, R4.reuse, 0x1 ;  /* 0x000000041b0a7211 */ /* 0x080fe200078008ff */
[----:B------:R-:W5:Y:S01]  /*1060*/  LDG.E.U16 R18, desc[UR44][R18.64] ;  /* 0x0000002c12127981 */ /* 0x000f62000c1e1500 */
[----:B0-----:R-:W-:Y:S02]  /*1070*/  LEA R12, P1, R43, R4, 0x1 ;  /* 0x000000042b0c7211 */ /* 0x001fe400078208ff */
[-C--:B------:R-:W-:Y:S01]  /*1080*/  LEA.HI.X.SX32 R11, R27, R0.reuse, 0x1, P0 ;  /* 0x000000001b0b7211 */ /* 0x080fe200000f0eff */
[----:B------:R-:W5:Y:S01]  /*1090*/  LDG.E.U16 R20, desc[UR44][R20.64] ;  /* 0x0000002c14147981 */ /* 0x000f62000c1e1500 */
[----:B------:R-:W-:Y:S02]  /*10a0*/  LEA.HI.X.SX32 R13, R43, R0, 0x1, P1 ;  /* 0x000000002b0d7211 */ /* 0x000fe400008f0eff */
[-C--:B------:R-:W-:Y:S01]  /*10b0*/  LEA R14, P0, R37, R4.reuse, 0x1 ;  /* 0x00000004250e7211 */ /* 0x080fe200078008ff */
[----:B------:R-:W5:Y:S01]  /*10c0*/  LDG.E.U16 R8, desc[UR44][R8.64] ;  /* 0x0000002c08087981 */ /* 0x000f62000c1e1500 */
[----:B-1----:R-:W-:-:S02]  /*10d0*/  LEA R16, P1, R7, R4, 0x1 ;  /* 0x0000000407107211 */ /* 0x002fc400078208ff */
[-C--:B------:R-:W-:Y:S01]  /*10e0*/  LEA.HI.X.SX32 R15, R37, R0.reuse, 0x1, P0 ;  /* 0x00000000250f7211 */ /* 0x080fe200000f0eff */
[----:B------:R-:W5:Y:S01]  /*10f0*/  LDG.E.U16 R10, desc[UR44][R10.64] ;  /* 0x0000002c0a0a7981 */ /* 0x000f62000c1e1500 */
[----:B------:R-:W-:-:S03]  /*1100*/  LEA.HI.X.SX32 R17, R7, R0, 0x1, P1 ;  /* 0x0000000007117211 */ /* 0x000fc600008f0eff */
[----:B------:R-:W5:Y:S04]  /*1110*/  LDG.E.U16 R12, desc[UR44][R12.64] ;  /* 0x0000002c0c0c7981 */ /* 0x000f68000c1e1500 */
[----:B------:R-:W5:Y:S04]  /*1120*/  LDG.E.U16 R14, desc[UR44][R14.64] ;  /* 0x0000002c0e0e7981 */ /* 0x000f68000c1e1500 */
[----:B------:R-:W5:Y:S01]  /*1130*/  LDG.E.U16 R16, desc[UR44][R16.64] ;  /* 0x0000002c10107981 */ /* 0x000f62000c1e1500 */
[----:B------:R-:W0:Y:S01]  /*1140*/  S2UR UR4, SR_CgaCtaId ;  /* 0x00000000000479c3 */ /* 0x000e220000008800 */
[----:B------:R-:W-:-:S02]  /*1150*/  LOP3.LUT R7, R180, 0x3f, RZ, 0xc0, !PT ;  /* 0x0000003fb4077812 */ /* 0x000fc400078ec0ff */
[----:B------:R-:W-:Y:S01]  /*1160*/  SHF.R.S32.HI R178, RZ, 0x6, R180 ;  /* 0x00000006ffb27819 */ /* 0x000fe200000114b4 */
[----:B------:R-:W-:Y:S02]  /*1170*/  UMOV UR17, 0x400 ;  /* 0x0000040000117882 */ /* 0x000fe40000000000 */
[----:B------:R-:W-:Y:S01]  /*1180*/  IMAD.SHL.U32 R7, R7, 0x2, RZ ;  /* 0x0000000207077824 */ /* 0x000fe200078e00ff */
[----:B------:R-:W-:Y:S01]  /*1190*/  SGXT R178, R178, 0x1 ;  /* 0x00000001b2b2781a */ /* 0x000fe20000000200 */
[----:B------:R-:W-:-:S03]  /*11a0*/  VIADD R214, R189, 0x40 ;  /* 0x00000040bdd67836 */ /* 0x000fc60000000000 */
[----:B------:R-:W-:Y:S02]  /*11b0*/  LOP3.LUT R178, R7, 0x90, R178, 0x78, !PT ;  /* 0x0000009007b27812 */ /* 0x000fe400078e78b2 */
[----:B------:R-:W-:Y:S02]  /*11c0*/  ISETP.GE.AND P0, PT, R214, 0x1, PT ;  /* 0x00000001d600780c */ /* 0x000fe40003f06270 */
[----:B------:R-:W-:Y:S01]  /*11d0*/  LOP3.LUT R177, R178, 0x20, RZ, 0x3c, !PT ;  /* 0x00000020b2b17812 */ /* 0x000fe200078e3cff */
[----:B0-----:R-:W-:-:S09]  /*11e0*/  ULEA UR17, UR4, UR17, 0x18 ;  /* 0x0000001104117291 */ /* 0x001fd2000f8ec03f */
[----:B--2---:R0:W-:Y:S04]  /*11f0*/  STS.U16 [R178+UR17], R3 ;  /* 0x00000003b2007988 */ /* 0x0041e80008000411 */
[----:B---3--:R-:W-:Y:S01]  /*1200*/  STS.U16 [R178+UR17+0x400], R45 ;  /* 0x0004002db2007988 */ /* 0x008fe20008000411 */
[----:B0-----:R-:W-:-:S03]  /*1210*/  LOP3.LUT R3, R178, 0x40, RZ, 0x3c, !PT ;  /* 0x00000040b2037812 */ /* 0x001fc600078e3cff */
[----:B----4-:R-:W-:Y:S04]  /*1220*/  STS.U16 [R178+UR17+0x800], R47 ;  /* 0x0008002fb2007988 */ /* 0x010fe80008000411 */
[----:B-----5:R-:W-:Y:S01]  /*1230*/  STS.U16 [R178+UR17+0xc00], R49 ;  /* 0x000c0031b2007988 */ /* 0x020fe20008000411 */
[----:B------:R-:W-:Y:S01]  /*1240*/  IMAD.MOV.U32 R97, RZ, RZ, -0x800000 ;  /* 0xff800000ff617424 */ /* 0x000fe200078e00ff */
[----:B------:R-:W-:Y:S01]  /*1250*/  CS2R R84, SRZ ;  /* 0x0000000000547805 */ /* 0x000fe2000001ff00 */
[----:B------:R-:W-:Y:S01]  /*1260*/  IMAD.MOV.U32 R193, RZ, RZ, 0x3f800000 ;  /* 0x3f800000ffc17424 */ /* 0x000fe200078e00ff */
[----:B------:R-:W-:Y:S01]  /*1270*/  CS2R R86, SRZ ;  /* 0x0000000000567805 */ /* 0x000fe2000001ff00 */
[----:B------:R-:W-:Y:S01]  /*1280*/  STS.U16 [R178+UR17+0x1000], R51 ;  /* 0x00100033b2007988 */ /* 0x000fe20008000411 */
[----:B------:R-:W-:Y:S01]  /*1290*/  IMAD.MOV.U32 R192, RZ, RZ, 0x3f800000 ;  /* 0x3f800000ffc07424 */ /* 0x000fe200078e00ff */
[----:B------:R-:W-:Y:S01]  /*12a0*/  LOP3.LUT R0, R180, 0x40, RZ, 0xc0, !PT ;  /* 0x00000040b4007812 */ /* 0x000fe200078ec0ff */
[----:B------:R-:W-:-:S02]  /*12b0*/  IMAD.MOV.U32 R96, RZ, RZ, -0x800000 ;  /* 0xff800000ff607424 */ /* 0x000fc400078e00ff */
[----:B------:R-:W-:Y:S01]  /*12c0*/  IMAD.SHL.U32 R176, R180, 0x2, RZ ;  /* 0x00000002b4b07824 */ /* 0x000fe200078e00ff */
[----:B------:R-:W-:Y:S04]  /*12d0*/  STS.U16 [R178+UR17+0x1400], R53 ;  /* 0x00140035b2007988 */ /* 0x000fe80008000411 */
        /* <DEDUP_REMOVED lines=26> */
[----:B------:R0:W-:Y:S04]  /*1480*/  STS.U16 [R3+UR17+0x200], R5 ;  /* 0x0002000503007988 */ /* 0x0001e80008000411 */
[----:B------:R1:W-:Y:S01]  /*1490*/  STS.U16 [R3+UR17+0x600], R26 ;  /* 0x0006001a03007988 */ /* 0x0003e20008000411 */
[----:B0-----:R-:W-:-:S03]  /*14a0*/  LOP3.LUT R5, R178, 0x60, RZ, 0x3c, !PT ;  /* 0x00000060b2057812 */ /* 0x001fc600078e3cff */
        /* <DEDUP_REMOVED lines=12> */
[----:B------:R-:W-:Y:S04]  /*1570*/  STS.U16 [R3+UR17+0x3a00], R18 ;  /* 0x003a001203007988 */ /* 0x000fe80008000411 */
[----:B------:R-:W-:Y:S01]  /*1580*/  STS.U16 [R3+UR17+0x3e00], R20 ;  /* 0x003e001403007988 */ /* 0x000fe20008000411 */
[----:B------:R-:W-:-:S03]  /*1590*/  CS2R R24, SRZ ;  /* 0x0000000000187805 */ /* 0x000fc6000001ff00 */
[----:B------:R-:W-:Y:S01]  /*15a0*/  STS.U16 [R5+UR17+0x300], R6 ;  /* 0x0003000605007988 */ /* 0x000fe20008000411 */
[----:B-1----:R-:W-:-:S03]  /*15b0*/  CS2R R26, SRZ ;  /* 0x00000000001a7805 */ /* 0x002fc6000001ff00 */
[----:B------:R1:W-:Y:S01]  /*15c0*/  STS.U16 [R5+UR17+0x700], R28 ;  /* 0x0007001c05007988 */ /* 0x0003e20008000411 */
[----:B0-----:R-:W-:-:S03]  /*15d0*/  CS2R R30, SRZ ;  /* 0x00000000001e7805 */ /* 0x001fc6000001ff00 */
[----:B------:R0:W-:Y:S01]  /*15e0*/  STS.U16 [R5+UR17+0xb00], R34 ;  /* 0x000b002205007988 */ /* 0x0001e20008000411 */
[----:B------:R-:W-:-:S03]  /*15f0*/  CS2R R32, SRZ ;  /* 0x0000000000207805 */ /* 0x000fc6000001ff00 */
[----:B------:R2:W-:Y:S01]  /*1600*/  STS.U16 [R5+UR17+0xf00], R40 ;  /* 0x000f002805007988 */ /* 0x0005e20008000411 */
[----:B------:R-:W-:-:S03]  /*1610*/  CS2R R36, SRZ ;  /* 0x0000000000247805 */ /* 0x000fc6000001ff00 */
[----:B------:R3:W-:Y:S01]  /*1620*/  STS.U16 [R5+UR17+0x1300], R46 ;  /* 0x0013002e05007988 */ /* 0x0007e20008000411 */
[----:B-1----:R-:W-:-:S03]  /*1630*/  CS2R R28, SRZ ;  /* 0x00000000001c7805 */ /* 0x002fc6000001ff00 */
[----:B------:R1:W-:Y:S01]  /*1640*/  STS.U16 [R5+UR17+0x1700], R52 ;  /* 0x0017003405007988 */ /* 0x0003e20008000411 */
[----:B0-----:R-:W-:-:S03]  /*1650*/  CS2R R34, SRZ ;  /* 0x0000000000227805 */ /* 0x001fc6000001ff00 */
[----:B------:R0:W-:Y:S01]  /*1660*/  STS.U16 [R5+UR17+0x1b00], R57 ;  /* 0x001b003905007988 */ /* 0x0001e20008000411 */
[----:B------:R-:W-:-:S03]  /*1670*/  CS2R R38, SRZ ;  /* 0x0000000000267805 */ /* 0x000fc6000001ff00 */
[----:B------:R4:W-:Y:S01]  /*1680*/  STS.U16 [R5+UR17+0x1f00], R61 ;  /* 0x001f003d05007988 */ /* 0x0009e20008000411 */
[----:B--2---:R-:W-:-:S03]  /*1690*/  CS2R R40, SRZ ;  /* 0x0000000000287805 */ /* 0x004fc6000001ff00 */
[----:B------:R2:W-:Y:S01]  /*16a0*/  STS.U16 [R5+UR17+0x2300], R65 ;  /* 0x0023004105007988 */ /* 0x0005e20008000411 */
[----:B------:R-:W-:-:S03]  /*16b0*/  CS2R R42, SRZ ;  /* 0x00000000002a7805 */ /* 0x000fc6000001ff00 */
[----:B------:R5:W-:Y:S01]  /*16c0*/  STS.U16 [R5+UR17+0x2700], R69 ;  /* 0x0027004505007988 */ /* 0x000be20008000411 */
[----:B------:R-:W-:-:S03]  /*16d0*/  CS2R R44, SRZ ;  /* 0x00000000002c7805 */ /* 0x000fc6000001ff00 */
[----:B------:R5:W-:Y:S01]  /*16e0*/  STS.U16 [R5+UR17+0x2b00], R73 ;  /* 0x002b004905007988 */ /* 0x000be20008000411 */
[----:B---3--:R-:W-:-:S03]  /*16f0*/  CS2R R46, SRZ ;  /* 0x00000000002e7805 */ /* 0x008fc6000001ff00 */
[----:B------:R3:W-:Y:S01]  /*1700*/  STS.U16 [R5+UR17+0x2f00], R8 ;  /* 0x002f000805007988 */ /* 0x0007e20008000411 */
[----:B------:R-:W-:-:S03]  /*1710*/  CS2R R48, SRZ ;  /* 0x0000000000307805 */ /* 0x000fc6000001ff00 */
[----:B------:R3:W-:Y:S01]  /*1720*/  STS.U16 [R5+UR17+0x3300], R10 ;  /* 0x0033000a05007988 */ /* 0x0007e20008000411 */
[----:B------:R-:W-:-:S03]  /*1730*/  CS2R R50, SRZ ;  /* 0x0000000000327805 */ /* 0x000fc6000001ff00 */
[----:B------:R3:W-:Y:S01]  /*1740*/  STS.U16 [R5+UR17+0x3700], R12 ;  /* 0x0037000c05007988 */ /* 0x0007e20008000411 */
[----:B-1----:R-:W-:-:S03]  /*1750*/  CS2R R52, SRZ ;  /* 0x0000000000347805 */ /* 0x002fc6000001ff00 */
[----:B------:R3:W-:Y:S01]  /*1760*/  STS.U16 [R5+UR17+0x3b00], R14 ;  /* 0x003b000e05007988 */ /* 0x0007e20008000411 */
[----:B------:R-:W-:-:S03]  /*1770*/  CS2R R54, SRZ ;  /* 0x0000000000367805 */ /* 0x000fc6000001ff00 */
[----:B------:R3:W-:Y:S01]  /*1780*/  STS.U16 [R5+UR17+0x3f00], R16 ;  /* 0x003f001005007988 */ /* 0x0007e20008000411 */
[----:B0-----:R-:W-:Y:S02]  /*1790*/  CS2R R56, SRZ ;  /* 0x0000000000387805 */ /* 0x001fe4000001ff00 */
[----:B------:R-:W-:Y:S02]  /*17a0*/  CS2R R58, SRZ ;  /* 0x00000000003a7805 */ /* 0x000fe4000001ff00 */
[----:B----4-:R-:W-:Y:S02]  /*17b0*/  CS2R R60, SRZ ;  /* 0x00000000003c7805 */ /* 0x010fe4000001ff00 */
[----:B------:R-:W-:Y:S02]  /*17c0*/  CS2R R62, SRZ ;  /* 0x00000000003e7805 */ /* 0x000fe4000001ff00 */
[----:B--2---:R-:W-:Y:S02]  /*17d0*/  CS2R R64, SRZ ;  /* 0x0000000000407805 */ /* 0x004fe4000001ff00 */
[----:B------:R-:W-:-:S02]  /*17e0*/  CS2R R66, SRZ ;  /* 0x0000000000427805 */ /* 0x000fc4000001ff00 */
[----:B-----5:R-:W-:Y:S02]  /*17f0*/  CS2R R68, SRZ ;  /* 0x0000000000447805 */ /* 0x020fe4000001ff00 */
[----:B------:R-:W-:Y:S02]  /*1800*/  CS2R R70, SRZ ;  /* 0x0000000000467805 */ /* 0x000fe4000001ff00 */
[----:B------:R-:W-:Y:S02]  /*1810*/  CS2R R72, SRZ ;  /* 0x0000000000487805 */ /* 0x000fe4000001ff00 */
[----:B------:R-:W-:Y:S02]  /*1820*/  CS2R R74, SRZ ;  /* 0x00000000004a7805 */ /* 0x000fe4000001ff00 */
[----:B------:R-:W-:Y:S02]  /*1830*/  CS2R R76, SRZ ;  /* 0x00000000004c7805 */ /* 0x000fe4000001ff00 */
[----:B------:R-:W-:-:S02]  /*1840*/  CS2R R78, SRZ ;  /* 0x00000000004e7805 */ /* 0x000fc4000001ff00 */
[----:B------:R-:W-:Y:S02]  /*1850*/  CS2R R80, SRZ ;  /* 0x0000000000507805 */ /* 0x000fe4000001ff00 */
[----:B------:R-:W-:Y:S02]  /*1860*/  CS2R R82, SRZ ;  /* 0x0000000000527805 */ /* 0x000fe4000001ff00 */
[----:B------:R-:W-:Y:S01]  /*1870*/  LOP3.LUT R2, R180, 0x7f, RZ, 0xc0, !PT ;  /* 0x0000007fb4027812 */ /* 0x000fe200078ec0ff */
[----:B---3--:R-:W-:Y:S06]  /*1880*/  @!P0 BRA `(.L_x_0) ;  /* 0x0000003000e88947 */ /* 0x008fec0003800000 */
[----:B------:R-:W0:Y:S01]  /*1890*/  LDC R23, c[0x0][0x268] ;  /* 0x00009a00ff177b82 */ /* 0x000e220000000800 */
[--C-:B------:R-:W-:Y:S01]  /*18a0*/  SHF.R.U32.HI R3, RZ, 0x5, R180.reuse ;  /* 0x00000005ff037819 */ /* 0x100fe200000116b4 */
[----:B------:R-:W-:Y:S01]  /*18b0*/  ULDC UR4, c[0x0][0x258] ;  /* 0x0000960000047ab9 */ /* 0x000fe20000000800 */
[----:B------:R-:W-:Y:S01]  /*18c0*/  SHF.R.U32.HI R4, RZ, 0x2, R180 ;  /* 0x00000002ff047819 */ /* 0x000fe200000116b4 */
[----:B------:R-:W-:Y:S01]  /*18d0*/  USHF.R.U32.HI UR12, URZ, 0x4, UR17 ;  /* 0x000000043f0c7899 */ /* 0x000fe20008011611 */
[----:B------:R-:W-:Y:S01]  /*18e0*/  SGXT.U32 R3, R3, 0x2 ;  /* 0x000000020303781a */ /* 0x000fe20000000000 */
[----:B------:R-:W-:Y:S01]  /*18f0*/  UMOV UR7, URZ ;  /* 0x0000003f00077c82 */ /* 0x000fe20008000000 */
[----:B------:R-:W-:Y:S01]  /*1900*/  SGXT.U32 R4, R4, 0x3 ;  /* 0x000000030404781a */ /* 0x000fe20000000000 */
[----:B------:R-:W1:Y:S01]  /*1910*/  LDC.64 R174, c[0x0][0x250] ;  /* 0x00009400ffae7b82 */ /* 0x000e620000000a00 */
[----:B------:R-:W-:Y:S01]  /*1920*/  USGXT.U32 UR12, UR12, 0xe ;  /* 0x0000000e0c0c789a */ /* 0x000fe20008000000 */
[----:B------:R-:W-:Y:S01]  /*1930*/  IMAD R188, R0, 0x40, R7 ;  /* 0x0000004000bc7824 */ /* 0x000fe200078e0207 */
[----:B------:R-:W-:Y:S01]  /*1940*/  UMOV UR8, 0xfffffffe ;  /* 0xfffffffe00087882 */ /* 0x000fe20000000000 */
[----:B------:R-:W-:Y:S01]  /*1950*/  UMOV UR9, 0x7fffffdf ;  /* 0x7fffffdf00097882 */ /* 0x000fe20000000000 */
[----:B------:R-:W-:Y:S01]  /*1960*/  UIADD3 UR10, UP0, UR12, 0x80, URZ ;  /* 0x000000800c0a7890 */ /* 0x000fe2000ff1e03f */
[----:B------:R-:W-:Y:S01]  /*1970*/  LOP3.LUT R215, R176, 0x6, RZ, 0xc0, !PT ;  /* 0x00000006b0d77812 */ /* 0x000fe200078ec0ff */
[----:B------:R-:W-:Y:S01]  /*1980*/  IMAD.MOV.U32 R193, RZ, RZ, 0x3f800000 ;  /* 0x3f800000ffc17424 */ /* 0x000fe200078e00ff */
[----:B------:R-:W2:Y:S01]  /*1990*/  LDC.64 R172, c[0x0][0x260] ;  /* 0x00009800ffac7b82 */ /* 0x000ea20000000a00 */
[----:B------:R-:W-:Y:S01]  /*19a0*/  IMAD.MOV.U32 R190, RZ, RZ, -0x800000 ;  /* 0xff800000ffbe7424 */ /* 0x000fe200078e00ff */
[----:B------:R-:W-:Y:S01]  /*19b0*/  CS2R R24, SRZ ;  /* 0x0000000000187805 */ /* 0x000fe2000001ff00 */
[----:B------:R-:W-:Y:S01]  /*19c0*/  IMAD.MOV.U32 R187, RZ, RZ, RZ ;  /* 0x000000ffffbb7224 */ /* 0x000fe200078e00ff */
[----:B------:R-:W-:Y:S01]  /*19d0*/  CS2R R26, SRZ ;  /* 0x00000000001a7805 */ /* 0x000fe2000001ff00 */
[----:B------:R-:W-:Y:S01]  /*19e0*/  IMAD.MOV.U32 R181, RZ, RZ, RZ ;  /* 0x000000ffffb57224 */ /* 0x000fe200078e00ff */
[----:B------:R-:W-:Y:S01]  /*19f0*/  CS2R R28, SRZ ;  /* 0x00000000001c7805 */ /* 0x000fe2000001ff00 */
[----:B------:R-:W-:Y:S01]  /*1a00*/  IMAD.MOV.U32 R191, RZ, RZ, -0x800000 ;  /* 0xff800000ffbf7424 */ /* 0x000fe200078e00ff */
[----:B------:R-:W-:Y:S01]  /*1a10*/  CS2R R30, SRZ ;  /* 0x00000000001e7805 */ /* 0x000fe2000001ff00 */
[----:B0-----:R-:W-:Y:S01]  /*1a20*/  IMAD R6, R3, R23, RZ ;  /* 0x0000001703067224 */ /* 0x001fe200078e02ff */
[----:B------:R-:W-:Y:S01]  /*1a30*/  CS2R R32, SRZ ;  /* 0x0000000000207805 */ /* 0x000fe2000001ff00 */
[----:B------:R-:W-:Y:S01]  /*1a40*/  IMAD R3, R2, UR4, RZ ;  /* 0x0000000402037c24 */ /* 0x000fe2000f8e02ff */
[----:B------:R-:W-:Y:S01]  /*1a50*/  LOP3.LUT R2, R180, 0x60, RZ, 0xc0, !PT ;  /* 0x00000060b4027812 */ /* 0x000fe200078ec0ff */
[----:B------:R-:W-:Y:S01]  /*1a60*/  IMAD R8, R23, 0x4, R6 ;  /* 0x0000000417087824 */ /* 0x000fe200078e0206 */
[----:B------:R-:W-:Y:S01]  /*1a70*/  ULDC.64 UR4, c[0x0][0x218] ;  /* 0x0000860000047ab9 */ /* 0x000fe20000000a00 */
[----:B------:R-:W-:Y:S01]  /*1a80*/  IMAD.SHL.U32 R171, R3, 0x2, RZ ;  /* 0x0000000203ab7824 */ /* 0x000fe200078e00ff */
[----:B------:R-:W-:Y:S01]  /*1a90*/  SHF.R.U32.HI R2, RZ, 0x1, R2 ;  /* 0x00000001ff027819 */ /* 0x000fe20000011602 */
[----:B------:R-:W-:Y:S01]  /*1aa0*/  IMAD R10, R23, 0x4, R8 ;  /* 0x00000004170a7824 */ /* 0x000fe200078e0208 */
[----:B------:R-:W-:Y:S01]  /*1ab0*/  CS2R R34, SRZ ;  /* 0x0000000000227805 */ /* 0x000fe2000001ff00 */
[----:B-1----:R-:W-:Y:S01]  /*1ac0*/  IMAD R174, R174, UR16, RZ ;  /* 0x00000010aeae7c24 */ /* 0x002fe2000f8e02ff */
[----:B------:R-:W-:Y:S01]  /*1ad0*/  LOP3.LUT R189, R189, R2, R4, 0xfe, !PT ;  /* 0x00000002bdbd7212 */ /* 0x000fe200078efe04 */
[C---:B------:R-:W-:Y:S01]  /*1ae0*/  IMAD R12, R23.reuse, 0x4, R10 ;  /* 0x00000004170c7824 */ /* 0x040fe200078e020a */
[----:B------:R-:W-:Y:S01]  /*1af0*/  LOP3.LUT R2, R180, 0x1f, RZ, 0xc0, !PT ;  /* 0x0000001fb4027812 */ /* 0x000fe200078ec0ff */
[----:B------:R-:W-:Y:S01]  /*1b00*/  IMAD.SHL.U32 R170, R174, 0x2, RZ ;  /* 0x00000002aeaa7824 */ /* 0x000fe200078e00ff */
[----:B------:R-:W-:Y:S01]  /*1b10*/  CS2R R36, SRZ ;  /* 0x0000000000247805 */ /* 0x000fe2000001ff00 */
[----:B------:R-:W-:Y:S01]  /*1b20*/  IMAD R13, R23, 0x4, R12 ;  /* 0x00000004170d7824 */ /* 0x000fe200078e020c */
[----:B------:R-:W-:Y:S01]  /*1b30*/  CS2R R38, SRZ ;  /* 0x0000000000267805 */ /* 0x000fe2000001ff00 */
[----:B------:R-:W-:Y:S01]  /*1b40*/  IMAD.HI R3, R3, 0x2, RZ ;  /* 0x0000000203037827 */ /* 0x000fe200078e02ff */
[----:B------:R-:W-:-:S02]  /*1b50*/  IADD3 R170, P0, P1, R171, UR4, R170 ;  /* 0x00000004abaa7c10 */ /* 0x000fc4000f91e0aa */
[----:B------:R-:W-:Y:S02]  /*1b60*/  CS2R R40, SRZ ;  /* 0x0000000000287805 */ /* 0x000fe4000001ff00 */
[----:B------:R-:W-:Y:S01]  /*1b70*/  CS2R R42, SRZ ;  /* 0x00000000002a7805 */ /* 0x000fe2000001ff00 */
[C---:B------:R-:W-:Y:S01]  /*1b80*/  IMAD R14, R23.reuse, 0x4, R13 ;  /* 0x00000004170e7824 */ /* 0x040fe200078e020d */
[----:B------:R-:W-:Y:S01]  /*1b90*/  CS2R R44, SRZ ;  /* 0x00000000002c7805 */ /* 0x000fe2000001ff00 */
[----:B------:R-:W-:Y:S01]  /*1ba0*/  IMAD.HI R174, R174, 0x2, RZ ;  /* 0x00000002aeae7827 */ /* 0x000fe200078e02ff */
[----:B------:R-:W-:Y:S02]  /*1bb0*/  CS2R R46, SRZ ;  /* 0x00000000002e7805 */ /* 0x000fe4000001ff00 */
[----:B------:R-:W-:Y:S02]  /*1bc0*/  CS2R R48, SRZ ;  /* 0x0000000000307805 */ /* 0x000fe4000001ff00 */
[----:B------:R-:W-:Y:S01]  /*1bd0*/  CS2R R50, SRZ ;  /* 0x0000000000327805 */ /* 0x000fe2000001ff00 */
[----:B------:R-:W-:Y:S01]  /*1be0*/  IMAD R15, R23, 0x4, R14 ;  /* 0x00000004170f7824 */ /* 0x000fe200078e020e */
[----:B------:R-:W-:Y:S01]  /*1bf0*/  IADD3.X R171, R3, UR5, R174, P0, P1 ;  /* 0x0000000503ab7c10 */ /* 0x000fe200087e24ae */
[----:B------:R-:W-:Y:S01]  /*1c00*/  IMAD R9, R175, 0x14, RZ ;  /* 0x00000014af097824 */ /* 0x000fe200078e02ff */
[----:B------:R-:W-:Y:S01]  /*1c10*/  ULDC.64 UR4, c[0x0][0x220] ;  /* 0x0000880000047ab9 */ /* 0x000fe20000000a00 */
[----:B------:R-:W-:Y:S01]  /*1c20*/  IMAD R16, R23, 0x4, R15 ;  /* 0x0000000417107824 */ /* 0x000fe200078e020f */
[----:B------:R-:W-:Y:S01]  /*1c30*/  CS2R R52, SRZ ;  /* 0x0000000000347805 */ /* 0x000fe2000001ff00 */
[----:B--2---:R-:W-:Y:S01]  /*1c40*/  IMAD R172, R172, UR16, RZ ;  /* 0x00000010acac7c24 */ /* 0x004fe2000f8e02ff */
[-C--:B------:R-:W-:Y:S01]  /*1c50*/  IADD3 RZ, P0, R9, R170.reuse, RZ ;  /* 0x000000aa09ff7210 */ /* 0x080fe20007f1e0ff */
[C---:B------:R-:W-:Y:S01]  /*1c60*/  IMAD R17, R23.reuse, 0x4, R16 ;  /* 0x0000000417117824 */ /* 0x040fe200078e0210 */
[----:B------:R-:W-:Y:S01]  /*1c70*/  CS2R R54, SRZ ;  /* 0x0000000000367805 */ /* 0x000fe2000001ff00 */
[----:B------:R-:W-:Y:S01]  /*1c80*/  IMAD R4, R2, R173, RZ ;  /* 0x000000ad02047224 */ /* 0x000fe200078e02ff */
[----:B------:R-:W-:Y:S01]  /*1c90*/  CS2R R56, SRZ ;  /* 0x0000000000387805 */ /* 0x000fe2000001ff00 */
[----:B------:R-:W-:Y:S01]  /*1ca0*/  IMAD R18, R23, 0x4, R17 ;  /* 0x0000000417127824 */ /* 0x000fe200078e0211 */
[----:B------:R-:W-:Y:S01]  /*1cb0*/  CS2R R58, SRZ ;  /* 0x00000000003a7805 */ /* 0x000fe2000001ff00 */
[----:B------:R-:W-:Y:S01]  /*1cc0*/  IMAD.SHL.U32 R2, R172, 0x2, RZ ;  /* 0x00000002ac027824 */ /* 0x000fe200078e00ff */
[----:B------:R-:W-:Y:S01]  /*1cd0*/  CS2R R60, SRZ ;  /* 0x00000000003c7805 */ /* 0x000fe2000001ff00 */
[----:B------:R-:W-:Y:S01]  /*1ce0*/  IMAD.SHL.U32 R9, R4, 0x2, RZ ;  /* 0x0000000204097824 */ /* 0x000fe200078e00ff */
[----:B------:R-:W-:Y:S01]  /*1cf0*/  CS2R R62, SRZ ;  /* 0x00000000003e7805 */ /* 0x000fe2000001ff00 */
[----:B------:R-:W-:Y:S01]  /*1d00*/  IMAD R5, R175, 0x12, RZ ;  /* 0x00000012af057824 */ /* 0x000fe200078e02ff */
[----:B------:R-:W-:Y:S01]  /*1d10*/  CS2R R64, SRZ ;  /* 0x0000000000407805 */ /* 0x000fe2000001ff00 */
[----:B------:R-:W-:Y:S01]  /*1d20*/  IMAD R19, R23, 0x4, R18 ;  /* 0x0000000417137824 */ /* 0x000fe200078e0212 */
[----:B------:R-:W-:Y:S01]  /*1d30*/  IADD3 R107, P2, P5, R9, UR4, R2 ;  /* 0x00000004096b7c10 */ /* 0x000fe2000fd5e002 */
[----:B------:R-:W-:Y:S01]  /*1d40*/  IMAD.HI R172, R172, 0x2, RZ ;  /* 0x00000002acac7827 */ /* 0x000fe200078e02ff */
[----:B------:R-:W-:Y:S01]  /*1d50*/  IADD3 RZ, P1, R5, R170, RZ ;  /* 0x000000aa05ff7210 */ /* 0x000fe20007f3e0ff */
[----:B------:R-:W-:Y:S01]  /*1d60*/  UIADD3 UR4, UR17, 0x4000, URZ ;  /* 0x0000400011047890 */ /* 0x000fe2000fffe03f */
[----:B------:R-:W-:Y:S01]  /*1d70*/  CS2R R66, SRZ ;  /* 0x0000000000427805 */ /* 0x000fe2000001ff00 */
[----:B------:R-:W-:Y:S01]  /*1d80*/  IMAD R2, R23, 0x4, R19 ;  /* 0x0000000417027824 */ /* 0x000fe200078e0213 */
[----:B------:R-:W-:Y:S01]  /*1d90*/  CS2R R68, SRZ ;  /* 0x0000000000447805 */ /* 0x000fe2000001ff00 */
[----:B------:R-:W-:Y:S01]  /*1da0*/  IMAD.HI R11, R4, 0x2, RZ ;  /* 0x00000002040b7827 */ /* 0x000fe200078e02ff */
[----:B------:R-:W-:Y:S01]  /*1db0*/  USHF.R.U32.HI UR4, URZ, 0x4, UR4 ;  /* 0x000000043f047899 */ /* 0x000fe20008011604 */
[----:B------:R-:W-:-:S02]  /*1dc0*/  CS2R R70, SRZ ;  /* 0x0000000000467805 */ /* 0x000fc4000001ff00 */
[----:B------:R-:W-:Y:S01]  /*1dd0*/  CS2R R72, SRZ ;  /* 0x0000000000487805 */ /* 0x000fe2000001ff00 */
[----:B------:R-:W-:Y:S01]  /*1de0*/  IMAD R5, R175, 0x18, RZ ;  /* 0x00000018af057824 */ /* 0x000fe200078e02ff */
[----:B------:R-:W-:Y:S01]  /*1df0*/  IADD3.X R21, R11, UR5, R172, P2, P5 ;  /* 0x000000050b157c10 */ /* 0x000fe200097ea4ac */
[----:B------:R-:W-:Y:S01]  /*1e00*/  IMAD R4, R23, 0x4, R2 ;  /* 0x0000000417047824 */ /* 0x000fe200078e0202 */
[-C--:B------:R-:W-:Y:S01]  /*1e10*/  LEA R168, P2, R6, R107.reuse, 0x1 ;  /* 0x0000006b06a87211 */ /* 0x080fe200078408ff */
[----:B------:R-:W-:Y:S01]  /*1e20*/  IMAD R3, R175, 0x16, RZ ;  /* 0x00000016af037824 */ /* 0x000fe200078e02ff */
[----:B------:R-:W-:Y:S01]  /*1e30*/  IADD3 RZ, P3, R5, R170, RZ ;  /* 0x000000aa05ff7210 */ /* 0x000fe20007f7e0ff */
[----:B------:R-:W-:Y:S01]  /*1e40*/  IMAD R5, R23, 0x4, R4 ;  /* 0x0000000417057824 */ /* 0x000fe200078e0204 */
[----:B------:R-:W-:Y:S01]  /*1e50*/  LEA R166, P5, R8, R107, 0x1 ;  /* 0x0000006b08a67211 */ /* 0x000fe200078a08ff */
[----:B------:R-:W-:Y:S01]  /*1e60*/  IMAD R105, R175, 0x3, RZ ;  /* 0x00000003af697824 */ /* 0x000fe200078e02ff */
[----:B------:R-:W-:Y:S01]  /*1e70*/  LEA.HI.X.SX32 R169, R6, R21, 0x1, P2 ;  /* 0x0000001506a97211 */ /* 0x000fe200010f0eff */
[C---:B------:R-:W-:Y:S01]  /*1e80*/  IMAD R6, R23.reuse, 0x4, R5 ;  /* 0x0000000417067824 */ /* 0x040fe200078e0205 */
[----:B------:R-:W-:Y:S01]  /*1e90*/  LEA R164, P2, R10, R107, 0x1 ;  /* 0x0000006b0aa47211 */ /* 0x000fe200078408ff */
[----:B------:R-:W-:Y:S01]  /*1ea0*/  USGXT.U32 UR4, UR4, 0xe ;  /* 0x0000000e0404789a */ /* 0x000fe20008000000 */
[----:B------:R-:W-:Y:S01]  /*1eb0*/  LEA.HI.X.SX32 R167, R8, R21, 0x1, P5 ;  /* 0x0000001508a77211 */ /* 0x000fe200028f0eff */
[C---:B------:R-:W-:Y:S01]  /*1ec0*/  IMAD R8, R23.reuse, 0x4, R6 ;  /* 0x0000000417087824 */ /* 0x040fe200078e0206 */
[----:B------:R-:W-:Y:S01]  /*1ed0*/  LEA R162, P5, R12, R107, 0x1 ;  /* 0x0000006b0ca27211 */ /* 0x000fe200078a08ff */
[----:B------:R-:W-:Y:S01]  /*1ee0*/  UIADD3 UR13, UP1, UR4, 0x2, URZ ;  /* 0x00000002040d7890 */ /* 0x000fe2000ff3e03f */
[----:B------:R-:W-:Y:S01]  /*1ef0*/  LEA.HI.X.SX32 R165, R10, R21, 0x1, P2 ;  /* 0x000000150aa57211 */ /* 0x000fe200010f0eff */
[----:B------:R-:W-:Y:S01]  /*1f00*/  IMAD R9, R23, 0x4, R8 ;  /* 0x0000000417097824 */ /* 0x000fe200078e0208 */
[----:B------:R-:W-:Y:S01]  /*1f10*/  LEA R160, P2, R13, R107, 0x1 ;  /* 0x0000006b0da07211 */ /* 0x000fe200078408ff */
[----:B------:R-:W-:Y:S01]  /*1f20*/  UMOV UR5, URZ ;  /* 0x0000003f00057c82 */ /* 0x000fe20008000000 */
[----:B------:R-:W-:Y:S01]  /*1f30*/  LEA.HI.X.SX32 R163, R12, R21, 0x1, P5 ;  /* 0x000000150ca37211 */ /* 0x000fe200028f0eff */
[----:B------:R-:W-:Y:S01]  /*1f40*/  IMAD R10, R23, 0x4, R9 ;  /* 0x00000004170a7824 */ /* 0x000fe200078e0209 */
[C---:B------:R-:W-:Y:S01]  /*1f50*/  LEA R158, P5, R14.reuse, R107, 0x1 ;  /* 0x0000006b0e9e7211 */ /* 0x040fe200078a08ff */
[----:B------:R-:W-:Y:S01]  /*1f60*/  UIADD3.X UR11, UR5, 0x40000040, URZ, UP0, !UPT ;  /* 0x40000040050b7890 */ /* 0x000fe200087fe43f */
[----:B------:R-:W-:Y:S01]  /*1f70*/  LEA.HI.X.SX32 R161, R13, R21, 0x1, P2 ;  /* 0x000000150da17211 */ /* 0x000fe200010f0eff */
[----:B------:R-:W-:Y:S01]  /*1f80*/  IMAD R11, R23, 0x4, R10 ;  /* 0x00000004170b7824 */ /* 0x000fe200078e020a */
[----:B------:R-:W-:Y:S01]  /*1f90*/  LEA R156, P2, R15, R107, 0x1 ;  /* 0x0000006b0f9c7211 */ /* 0x000fe200078408ff */
[----:B------:R-:W-:Y:S01]  /*1fa0*/  UIADD3.X UR7, UR7, 0x40000040, URZ, UP1, !UPT ;  /* 0x4000004007077890 */ /* 0x000fe20008ffe43f */
[----:B------:R-:W-:Y:S01]  /*1fb0*/  LEA.HI.X.SX32 R159, R14, R21, 0x1, P5 ;  /* 0x000000150e9f7211 */ /* 0x000fe200028f0eff */
[----:B------:R-:W-:Y:S01]  /*1fc0*/  IMAD R12, R23, 0x4, R11 ;  /* 0x00000004170c7824 */ /* 0x000fe200078e020b */
[C---:B------:R-:W-:Y:S01]  /*1fd0*/  LEA R154, P5, R16.reuse, R107, 0x1 ;  /* 0x0000006b109a7211 */ /* 0x040fe200078a08ff */
[----:B------:R-:W-:Y:S01]  /*1fe0*/  IMAD R89, R175, 0x1f, RZ ;  /* 0x0000001faf597824 */ /* 0x000fe200078e02ff */
[----:B------:R-:W-:Y:S01]  /*1ff0*/  LEA.HI.X.SX32 R157, R15, R21, 0x1, P2 ;  /* 0x000000150f9d7211 */ /* 0x000fe200010f0eff */
[----:B------:R-:W-:Y:S01]  /*2000*/  IMAD R13, R23, 0x4, R12 ;  /* 0x00000004170d7824 */ /* 0x000fe200078e020c */
[----:B------:R-:W-:Y:S01]  /*2010*/  LEA R152, P2, R17, R107, 0x1 ;  /* 0x0000006b11987211 */ /* 0x000fe200078408ff */
[----:B------:R-:W-:Y:S01]  /*2020*/  IMAD R15, R175, 0xa, RZ ;  /* 0x0000000aaf0f7824 */ /* 0x000fe200078e02ff */
[----:B------:R-:W-:Y:S01]  /*2030*/  LEA.HI.X.SX32 R155, R16, R21, 0x1, P5 ;  /* 0x00000015109b7211 */ /* 0x000fe200028f0eff */
[----:B------:R-:W-:Y:S01]  /*2040*/  UIADD3.64 UR18, UR4, -UR8, URZ ;  /* 0x8000000804127297 */ /* 0x000fe2000fffe03f */
[----:B------:R-:W-:Y:S01]  /*2050*/  LEA R150, P5, R18, R107, 0x1 ;  /* 0x0000006b12967211 */ /* 0x000fe200078a08ff */
[----:B------:R-:W-:Y:S01]  /*2060*/  IMAD.MOV.U32 R192, RZ, RZ, 0x3f800000 ;  /* 0x3f800000ffc07424 */ /* 0x000fe200078e00ff */
[----:B------:R-:W-:Y:S01]  /*2070*/  LEA.HI.X.SX32 R153, R17, R21, 0x1, P2 ;  /* 0x0000001511997211 */ /* 0x000fe200010f0eff */
[----:B------:R-:W-:Y:S01]  /*2080*/  IMAD R17, R175, 0x9, RZ ;  /* 0x00000009af117824 */ /* 0x000fe200078e02ff */
[----:B------:R-:W-:-:S02]  /*2090*/  LEA R148, P2, R19, R107, 0x1 ;  /* 0x0000006b13947211 */ /* 0x000fc400078408ff */
[----:B------:R-:W-:Y:S02]  /*20a0*/  CS2R R74, SRZ ;  /* 0x00000000004a7805 */ /* 0x000fe4000001ff00 */
[----:B------:R-:W-:Y:S02]  /*20b0*/  LEA.HI.X.SX32 R151, R18, R21, 0x1, P5 ;  /* 0x0000001512977211 */ /* 0x000fe400028f0eff */
[----:B------:R-:W-:Y:S02]  /*20c0*/  CS2R R76, SRZ ;  /* 0x00000000004c7805 */ /* 0x000fe4000001ff00 */
[----:B------:R-:W-:Y:S02]  /*20d0*/  LEA R146, P5, R2, R107, 0x1 ;  /* 0x0000006b02927211 */ /* 0x000fe400078a08ff */
[----:B------:R-:W-:Y:S02]  /*20e0*/  CS2R R78, SRZ ;  /* 0x00000000004e7805 */ /* 0x000fe4000001ff00 */
[----:B------:R-:W-:Y:S01]  /*20f0*/  LEA.HI.X.SX32 R149, R19, R21, 0x1, P2 ;  /* 0x0000001513957211 */ /* 0x000fe200010f0eff */
[----:B------:R-:W-:Y:S01]  /*2100*/  IMAD R19, R175, 0x7, RZ ;  /* 0x00000007af137824 */ /* 0x000fe200078e02ff */
[----:B------:R-:W-:-:S02]  /*2110*/  LEA R144, P2, R4, R107, 0x1 ;  /* 0x0000006b04907211 */ /* 0x000fc400078408ff */
[----:B------:R-:W-:Y:S02]  /*2120*/  CS2R R80, SRZ ;  /* 0x0000000000507805 */ /* 0x000fe4000001ff00 */
[----:B------:R-:W-:Y:S01]  /*2130*/  LEA.HI.X.SX32 R147, R2, R21, 0x1, P5 ;  /* 0x0000001502937211 */ /* 0x000fe200028f0eff */
[----:B------:R-:W-:Y:S01]  /*2140*/  IMAD R2, R23, 0x4, R13 ;  /* 0x0000000417027824 */ /* 0x000fe200078e020d */
[----:B------:R-:W-:Y:S02]  /*2150*/  LEA R142, P5, R5, R107, 0x1 ;  /* 0x0000006b058e7211 */ /* 0x000fe400078a08ff */
[----:B------:R-:W-:Y:S02]  /*2160*/  CS2R R82, SRZ ;  /* 0x0000000000527805 */ /* 0x000fe4000001ff00 */
[----:B------:R-:W-:Y:S01]  /*2170*/  LEA.HI.X.SX32 R145, R4, R21, 0x1, P2 ;  /* 0x0000001504917211 */ /* 0x000fe200010f0eff */
[----:B------:R-:W-:Y:S01]  /*2180*/  IMAD R4, R23, 0x4, R2 ;  /* 0x0000000417047824 */ /* 0x000fe200078e0202 */
[----:B------:R-:W-:-:S02]  /*2190*/  LEA R140, P2, R6, R107, 0x1 ;  /* 0x0000006b068c7211 */ /* 0x000fc400078408ff */
[----:B------:R-:W-:Y:S02]  /*21a0*/  CS2R R84, SRZ ;  /* 0x0000000000547805 */ /* 0x000fe4000001ff00 */
[----:B------:R-:W-:Y:S01]  /*21b0*/  LEA.HI.X.SX32 R143, R5, R21, 0x1, P5 ;  /* 0x00000015058f7211 */ /* 0x000fe200028f0eff */
[C---:B------:R-:W-:Y:S01]  /*21c0*/  IMAD R5, R23.reuse, 0x4, R4 ;  /* 0x0000000417057824 */ /* 0x040fe200078e0204 */
[----:B------:R-:W-:Y:S02]  /*21d0*/  LEA R138, P5, R8, R107, 0x1 ;  /* 0x0000006b088a7211 */ /* 0x000fe400078a08ff */
[----:B------:R-:W-:Y:S02]  /*21e0*/  CS2R R86, SRZ ;  /* 0x0000000000567805 */ /* 0x000fe4000001ff00 */
[----:B------:R-:W-:Y:S01]  /*21f0*/  LEA.HI.X.SX32 R141, R6, R21, 0x1, P2 ;  /* 0x00000015068d7211 */ /* 0x000fe200010f0eff */
[----:B------:R-:W-:Y:S01]  /*2200*/  IMAD R6, R23, 0x4, R5 ;  /* 0x0000000417067824 */ /* 0x000fe200078e0205 */
[----:B------:R-:W-:Y:S01]  /*2210*/  LEA R136, P2, R9, R107, 0x1 ;  /* 0x0000006b09887211 */ /* 0x000fe200078408ff */
[----:B------:R-:W-:Y:S01]  /*2220*/  UMOV UR8, UR10 ;  /* 0x0000000a00087c82 */ /* 0x000fe20008000000 */
[----:B------:R-:W-:Y:S01]  /*2230*/  LEA.HI.X.SX32 R139, R8, R21, 0x1, P5 ;  /* 0x00000015088b7211 */ /* 0x000fe200028f0eff */
[----:B------:R-:W-:Y:S01]  /*2240*/  IMAD R8, R23, 0x4, R6 ;  /* 0x0000000417087824 */ /* 0x000fe200078e0206 */
[C---:B------:R-:W-:Y:S01]  /*2250*/  LEA R134, P5, R10.reuse, R107, 0x1 ;  /* 0x0000006b0a867211 */ /* 0x040fe200078a08ff */
[----:B------:R-:W-:Y:S01]  /*2260*/  UMOV UR9, UR11 ;  /* 0x0000000b00097c82 */ /* 0x000fe20008000000 */
[----:B------:R-:W-:Y:S01]  /*2270*/  LEA.HI.X.SX32 R137, R9, R21, 0x1, P2 ;  /* 0x0000001509897211 */ /* 0x000fe200010f0eff */
[----:B------:R-:W-:Y:S01]  /*2280*/  IMAD R9, R23, 0x4, R8 ;  /* 0x0000000417097824 */ /* 0x000fe200078e0208 */
[C---:B------:R-:W-:Y:S01]  /*2290*/  LEA R132, P2, R11.reuse, R107, 0x1 ;  /* 0x0000006b0b847211 */ /* 0x040fe200078408ff */
[----:B------:R-:W-:Y:S01]  /*22a0*/  UMOV UR10, UR13 ;  /* 0x0000000d000a7c82 */ /* 0x000fe20008000000 */
[----:B------:R-:W-:Y:S01]  /*22b0*/  LEA.HI.X.SX32 R135, R10, R21, 0x1, P5 ;  /* 0x000000150a877211 */ /* 0x000fe200028f0eff */
[----:B------:R-:W-:Y:S01]  /*22c0*/  UMOV UR11, UR7 ;  /* 0x00000007000b7c82 */ /* 0x000fe20008000000 */
[C---:B------:R-:W-:Y:S01]  /*22d0*/  LEA R130, P5, R12.reuse, R107, 0x1 ;  /* 0x0000006b0c827211 */ /* 0x040fe200078a08ff */
[----:B------:R-:W-:Y:S01]  /*22e0*/  UMOV UR6, URZ ;  /* 0x0000003f00067c82 */ /* 0x000fe20008000000 */
[----:B------:R-:W-:Y:S01]  /*22f0*/  LEA.HI.X.SX32 R133, R11, R21, 0x1, P2 ;  /* 0x000000150b857211 */ /* 0x000fe200010f0eff */
[----:B------:R-:W-:Y:S01]  /*2300*/  IMAD R11, R175, 0xc, RZ ;  /* 0x0000000caf0b7824 */ /* 0x000fe200078e02ff */
[C---:B------:R-:W-:Y:S01]  /*2310*/  LEA R128, P2, R13.reuse, R107, 0x1 ;  /* 0x0000006b0d807211 */ /* 0x040fe200078408ff */
[----:B------:R-:W-:Y:S01]  /*2320*/  UIADD3.64 UR20, UR8, 0x80, URZ ;  /* 0x0000008008147897 */ /* 0x000fe2000fffe03f */
[----:B------:R-:W-:Y:S01]  /*2330*/  LEA.HI.X.SX32 R131, R12, R21, 0x1, P5 ;  /* 0x000000150c837211 */ /* 0x000fe200028f0eff */
[----:B------:R-:W-:Y:S01]  /*2340*/  UIADD3.64 UR24, UR8, 0x100, URZ ;  /* 0x0000010008187897 */ /* 0x000fe2000fffe03f */
[----:B------:R-:W-:Y:S01]  /*2350*/  LEA R126, P5, R2, R107, 0x1 ;  /* 0x0000006b027e7211 */ /* 0x000fe200078a08ff */
[----:B------:R-:W-:Y:S01]  /*2360*/  UIADD3.64 UR28, UR8, 0x180, URZ ;  /* 0x00000180081c7897 */ /* 0x000fe2000fffe03f */
[----:B------:R-:W-:Y:S01]  /*2370*/  LEA.HI.X.SX32 R129, R13, R21, 0x1, P2 ;  /* 0x000000150d817211 */ /* 0x000fe200010f0eff */
[----:B------:R-:W-:Y:S01]  /*2380*/  IMAD R13, R175, 0x3e, RZ ;  /* 0x0000003eaf0d7824 */ /* 0x000fe200078e02ff */
[----:B------:R-:W-:Y:S01]  /*2390*/  LEA R124, P2, R4, R107, 0x1 ;  /* 0x0000006b047c7211 */ /* 0x000fe200078408ff */
[----:B------:R-:W-:Y:S01]  /*23a0*/  UIADD3.64 UR32, UR8, 0x200, URZ ;  /* 0x0000020008207897 */ /* 0x000fe2000fffe03f */
[----:B------:R-:W-:Y:S01]  /*23b0*/  LEA.HI.X.SX32 R127, R2, R21, 0x1, P5 ;  /* 0x00000015027f7211 */ /* 0x000fe200028f0eff */
[----:B------:R-:W-:Y:S01]  /*23c0*/  IMAD R2, R23, 0x4, R9 ;  /* 0x0000000417027824 */ /* 0x000fe200078e0209 */
[----:B------:R-:W-:Y:S01]  /*23d0*/  LEA R122, P5, R5, R107, 0x1 ;  /* 0x0000006b057a7211 */ /* 0x000fe200078a08ff */
[----:B------:R-:W-:Y:S01]  /*23e0*/  UIADD3.64 UR36, UR8, 0x280, URZ ;  /* 0x0000028008247897 */ /* 0x000fe2000fffe03f */
[-C--:B------:R-:W-:Y:S01]  /*23f0*/  LEA.HI.X.SX32 R125, R4, R21.reuse, 0x1, P2 ;  /* 0x00000015047d7211 */ /* 0x080fe200010f0eff */
[----:B------:R-:W-:Y:S01]  /*2400*/  IMAD R4, R23, 0x4, R2 ;  /* 0x0000000417047824 */ /* 0x000fe200078e0202 */
[----:B------:R-:W-:Y:S01]  /*2410*/  LEA.HI.X.SX32 R123, R5, R21, 0x1, P5 ;  /* 0x00000015057b7211 */ /* 0x000fe200028f0eff */
[----:B------:R-:W-:Y:S01]  /*2420*/  UIADD3.64 UR40, UR8, 0x300, URZ ;  /* 0x0000030008287897 */ /* 0x000fe2000fffe03f */
[-C--:B------:R-:W-:Y:S01]  /*2430*/  LEA R118, P5, R8, R107.reuse, 0x1 ;  /* 0x0000006b08767211 */ /* 0x080fe200078a08ff */
[C---:B------:R-:W-:Y:S01]  /*2440*/  IMAD R5, R23.reuse, 0x4, R4 ;  /* 0x0000000417057824 */ /* 0x040fe200078e0204 */
[----:B------:R-:W-:Y:S01]  /*2450*/  LEA R120, P2, R6, R107, 0x1 ;  /* 0x0000006b06787211 */ /* 0x000fe200078408ff */
[----:B------:R-:W-:Y:S01]  /*2460*/  UIADD3.64 UR22, UR10, 0x2, URZ ;  /* 0x000000020a167897 */ /* 0x000fe2000fffe03f */
[-C--:B------:R-:W-:Y:S01]  /*2470*/  LEA.HI.X.SX32 R119, R8, R21.reuse, 0x1, P5 ;  /* 0x0000001508777211 */ /* 0x080fe200028f0eff */
[----:B------:R-:W-:Y:S01]  /*2480*/  UIADD3.64 UR26, UR10, 0x4, URZ ;  /* 0x000000040a1a7897 */ /* 0x000fe2000fffe03f */
[----:B------:R-:W-:Y:S01]  /*2490*/  LEA.HI.X.SX32 R121, R6, R21, 0x1, P2 ;  /* 0x0000001506797211 */ /* 0x000fe200010f0eff */
[----:B------:R-:W-:Y:S01]  /*24a0*/  IMAD R6, R23, 0x4, R5 ;  /* 0x0000000417067824 */ /* 0x000fe200078e0205 */
[CC--:B------:R-:W-:Y:S01]  /*24b0*/  LEA R114, P5, R2.reuse, R107.reuse, 0x1 ;  /* 0x0000006b02727211 */ /* 0x0c0fe200078a08ff */
[----:B------:R-:W-:Y:S01]  /*24c0*/  UIADD3.64 UR30, UR10, 0xfe, URZ ;  /* 0x000000fe0a1e7897 */ /* 0x000fe2000fffe03f */
[----:B------:R-:W-:Y:S01]  /*24d0*/  LEA R116, P2, R9, R107, 0x1 ;  /* 0x0000006b09747211 */ /* 0x000fe200078408ff */
[----:B------:R-:W-:Y:S01]  /*24e0*/  UIADD3.64 UR34, UR10, 0x100, URZ ;  /* 0x000001000a227897 */ /* 0x000fe2000fffe03f */
[----:B------:R-:W-:Y:S01]  /*24f0*/  LEA.HI.X.SX32 R115, R2, R21, 0x1, P5 ;  /* 0x0000001502737211 */ /* 0x000fe200028f0eff */
[----:B------:R-:W-:Y:S01]  /*2500*/  IMAD R2, R23, 0x4, R6 ;  /* 0x0000000417027824 */ /* 0x000fe200078e0206 */
[C---:B------:R-:W-:Y:S01]  /*2510*/  LEA R112, P6, R4.reuse, R107, 0x1 ;  /* 0x0000006b04707211 */ /* 0x040fe200078c08ff */
[----:B------:R-:W-:Y:S01]  /*2520*/  IMAD R23, R175, 0x5, RZ ;  /* 0x00000005af177824 */ /* 0x000fe200078e02ff */
[-C--:B------:R-:W-:Y:S01]  /*2530*/  LEA.HI.X.SX32 R117, R9, R21.reuse, 0x1, P2 ;  /* 0x0000001509757211 */ /* 0x080fe200010f0eff */
[----:B------:R-:W-:Y:S01]  /*2540*/  IMAD R9, R175, 0x1e, RZ ;  /* 0x0000001eaf097824 */ /* 0x000fe200078e02ff */
[----:B------:R-:W-:Y:S01]  /*2550*/  LEA.HI.X.SX32 R113, R4, R21, 0x1, P6 ;  /* 0x0000001504717211 */ /* 0x000fe200030f0eff */
[----:B------:R-:W-:Y:S01]  /*2560*/  UIADD3.64 UR38, UR10, 0x102, URZ ;  /* 0x000001020a267897 */ /* 0x000fe2000fffe03f */
[-C--:B------:R-:W-:Y:S01]  /*2570*/  LEA R110, P2, R5, R107.reuse, 0x1 ;  /* 0x0000006b056e7211 */ /* 0x080fe200078408ff */
[----:B------:R-:W-:Y:S01]  /*2580*/  UIADD3.64 UR42, UR10, 0x104, URZ ;  /* 0x000001040a2a7897 */ /* 0x000fe2000fffe03f */
[-C--:B------:R-:W-:Y:S01]  /*2590*/  LEA R108, P5, R6, R107.reuse, 0x1 ;  /* 0x0000006b066c7211 */ /* 0x080fe200078a08ff */
[----:B------:R-:W-:Y:S01]  /*25a0*/  UMOV UR7, URZ ;  /* 0x0000003f00077c82 */ /* 0x000fe20008000000 */
[----:B------:R-:W-:Y:S01]  /*25b0*/  LEA R106, P6, R2, R107, 0x1 ;  /* 0x0000006b026a7211 */ /* 0x000fe200078c08ff */
[----:B------:R-:W-:Y:S01]  /*25c0*/  ULDC UR46, c[0x0][0x238] ;  /* 0x00008e00002e7ab9 */ /* 0x000fe20000000800 */
[----:B------:R-:W-:Y:S01]  /*25d0*/  IADD3 RZ, P4, R3, R170, RZ ;  /* 0x000000aa03ff7210 */ /* 0x000fe20007f9e0ff */
[----:B------:R-:W-:Y:S01]  /*25e0*/  IMAD R3, R175, 0x1a, RZ ;  /* 0x0000001aaf037824 */ /* 0x000fe200078e02ff */
[-C--:B------:R-:W-:Y:S01]  /*25f0*/  LEA.HI.X.SX32 R111, R5, R21.reuse, 0x1, P2 ;  /* 0x00000015056f7211 */ /* 0x080fe200010f0eff */
[----:B------:R-:W-:Y:S01]  /*2600*/  IMAD R5, R175, 0x1c, RZ ;  /* 0x0000001caf057824 */ /* 0x000fe200078e02ff */
[----:B------:R-:W-:-:S02]  /*2610*/  LEA.HI.X.SX32 R109, R6, R21, 0x1, P5 ;  /* 0x00000015066d7211 */ /* 0x000fc400028f0eff */
[----:B------:R-:W-:Y:S01]  /*2620*/  LEA.HI.X.SX32 R107, R2, R21, 0x1, P6 ;  /* 0x00000015026b7211 */ /* 0x000fe200030f0eff */
[----:B------:R-:W-:Y:S01]  /*2630*/  IMAD R21, R175, 0x6, RZ ;  /* 0x00000006af157824 */ /* 0x000fe200078e02ff */
[-C--:B------:R-:W-:Y:S01]  /*2640*/  IADD3 RZ, P2, R3, R170.reuse, RZ ;  /* 0x000000aa03ff7210 */ /* 0x080fe20007f5e0ff */
[----:B------:R-:W-:Y:S01]  /*2650*/  IMAD R3, R175, 0xe, RZ ;  /* 0x0000000eaf037824 */ /* 0x000fe200078e02ff */
[-C--:B------:R-:W-:Y:S02]  /*2660*/  IADD3 RZ, P5, R15, R170.reuse, RZ ;  /* 0x000000aa0fff7210 */ /* 0x080fe40007fbe0ff */
[----:B------:R-:W-:Y:S02]  /*2670*/  IADD3 RZ, P6, R21, R170, RZ ;  /* 0x000000aa15ff7210 */ /* 0x000fe40007fde0ff */
[-C--:B------:R-:W-:Y:S02]  /*2680*/  LEA.HI.X.SX32 R23, R23, R171.reuse, 0x1, P5 ;  /* 0x000000ab17177211 */ /* 0x080fe400028f0eff */
[----:B------:R-:W-:-:S02]  /*2690*/  LEA.HI.X.SX32 R105, R105, R171, 0x1, P6 ;  /* 0x000000ab69697211 */ /* 0x000fc400030f0eff */
[-C--:B------:R-:W-:Y:S02]  /*26a0*/  IADD3 RZ, P6, R11, R170.reuse, RZ ;  /* 0x000000aa0bff7210 */ /* 0x080fe40007fde0ff */
[-C--:B------:R-:W-:Y:S02]  /*26b0*/  IADD3 RZ, P5, R3, R170.reuse, RZ ;  /* 0x000000aa03ff7210 */ /* 0x080fe40007fbe0ff */
[-C--:B------:R-:W-:Y:S02]  /*26c0*/  LEA.HI.X.SX32 R21, R21, R171.reuse, 0x1, P6 ;  /* 0x000000ab15157211 */ /* 0x080fe400030f0eff */
[-C--:B------:R-:W-:Y:S02]  /*26d0*/  LEA.HI.X.SX32 R19, R19, R171.reuse, 0x1, P5 ;  /* 0x000000ab13137211 */ /* 0x080fe400028f0eff */
[-C--:B------:R-:W-:Y:S02]  /*26e0*/  LEA.HI.X.SX32 R17, R17, R171.reuse, 0x1, P1 ;  /* 0x000000ab11117211 */ /* 0x080fe400008f0eff */
[-C--:B------:R-:W-:Y:S01]  /*26f0*/  IADD3 RZ, P6, R5, R170.reuse, RZ ;  /* 0x000000aa05ff7210 */ /* 0x080fe20007fde0ff */
[----:B------:R-:W-:Y:S01]  /*2700*/  IMAD R5, R175, 0xf, RZ ;  /* 0x0000000faf057824 */ /* 0x000fe200078e02ff */
[-C--:B------:R-:W-:Y:S01]  /*2710*/  IADD3 RZ, P5, R9, R170.reuse, RZ ;  /* 0x000000aa09ff7210 */ /* 0x080fe20007fbe0ff */
[----:B------:R-:W-:Y:S01]  /*2720*/  IMAD R9, R175, 0xd, RZ ;  /* 0x0000000daf097824 */ /* 0x000fe200078e02ff */
[----:B------:R-:W-:Y:S01]  /*2730*/  IADD3 RZ, P1, R13, R170, RZ ;  /* 0x000000aa0dff7210 */ /* 0x000fe20007f3e0ff */
[----:B------:R-:W-:Y:S01]  /*2740*/  IMAD R13, R175, 0xb, RZ ;  /* 0x0000000baf0d7824 */ /* 0x000fe200078e02ff */
[----:B------:R-:W-:-:S02]  /*2750*/  LEA.HI.X.SX32 R7, R3, R171, 0x1, P6 ;  /* 0x000000ab03077211 */ /* 0x000fc400030f0eff */
[C---:B------:R-:W-:Y:S02]  /*2760*/  LOP3.LUT R186, R188.reuse, 0x10, RZ, 0x3c, !PT ;  /* 0x00000010bcba7812 */ /* 0x040fe400078e3cff */
[C---:B------:R-:W-:Y:S02]  /*2770*/  LOP3.LUT R185, R188.reuse, 0x20, RZ, 0x3c, !PT ;  /* 0x00000020bcb97812 */ /* 0x040fe400078e3cff */
[C---:B------:R-:W-:Y:S02]  /*2780*/  LOP3.LUT R184, R188.reuse, 0x30, RZ, 0x3c, !PT ;  /* 0x00000030bcb87812 */ /* 0x040fe400078e3cff */
[C---:B------:R-:W-:Y:S02]  /*2790*/  LOP3.LUT R183, R188.reuse, 0x40, RZ, 0x3c, !PT ;  /* 0x00000040bcb77812 */ /* 0x040fe400078e3cff */
[C---:B------:R-:W-:Y:S02]  /*27a0*/  LOP3.LUT R182, R188.reuse, 0x50, RZ, 0x3c, !PT ;  /* 0x00000050bcb67812 */ /* 0x040fe400078e3cff */
[----:B------:R-:W-:-:S02]  /*27b0*/  LOP3.LUT R174, R188, 0x60, RZ, 0x3c, !PT ;  /* 0x00000060bcae7812 */ /* 0x000fc400078e3cff */
[----:B------:R-:W-:Y:S02]  /*27c0*/  LOP3.LUT R172, R188, 0x70, RZ, 0x3c, !PT ;  /* 0x00000070bcac7812 */ /* 0x000fe400078e3cff */
[-C--:B------:R-:W-:Y:S02]  /*27d0*/  LEA.HI.X.SX32 R15, R15, R171.reuse, 0x1, P0 ;  /* 0x000000ab0f0f7211 */ /* 0x080fe400000f0eff */
[-C--:B------:R-:W-:Y:S02]  /*27e0*/  LEA.HI.X.SX32 R13, R13, R171.reuse, 0x1, P4 ;  /* 0x000000ab0d0d7211 */ /* 0x080fe400020f0eff */
[-C--:B------:R-:W-:Y:S02]  /*27f0*/  LEA.HI.X.SX32 R11, R11, R171.reuse, 0x1, P3 ;  /* 0x000000ab0b0b7211 */ /* 0x080fe400018f0eff */
[-C--:B------:R-:W-:Y:S02]  /*2800*/  LEA.HI.X.SX32 R9, R9, R171.reuse, 0x1, P2 ;  /* 0x000000ab09097211 */ /* 0x080fe400010f0eff */
[----:B------:R-:W-:-:S02]  /*2810*/  LEA.HI.X.SX32 R5, R5, R171, 0x1, P5 ;  /* 0x000000ab05057211 */ /* 0x000fc400028f0eff */
[----:B------:R-:W-:-:S07]  /*2820*/  LEA.HI.X.SX32 R3, R89, R171, 0x1, P1 ;  /* 0x000000ab59037211 */ /* 0x000fce00008f0eff */
.L_x_1:
[C---:B------:R-:W-:Y:S01]  /*2830*/  IMAD.SHL.U32 R207, R175.reuse, 0x2, RZ ;  /* 0x00000002afcf7824 */ /* 0x040fe200078e00ff */
[CC--:B------:R-:W-:Y:S01]  /*2840*/  LEA R194, P0, R175.reuse, R170.reuse, 0x2 ;  /* 0x000000aaafc27211 */ /* 0x0c0fe200078010ff */
[----:B------:R-:W-:Y:S02]  /*2850*/  IMAD.SHL.U32 R91, R175, 0x4, RZ ;  /* 0x00000004af5b7824 */ /* 0x000fe400078e00ff */
[----:B------:R-:W-:Y:S01]  /*2860*/  IMAD.WIDE R88, R187, 0x2, R170 ;  /* 0x00000002bb587825 */ /* 0x000fe200078e02aa */
[----:B------:R-:W-:Y:S02]  /*2870*/  LEA.HI.X.SX32 R195, R207, R171, 0x1, P0 ;  /* 0x000000abcfc37211 */ /* 0x000fe400000f0eff */
[CC--:B------:R-:W-:Y:S01]  /*2880*/  LEA R90, P0, R175.reuse, R170.reuse, 0x3 ;  /* 0x000000aaaf5a7211 */ /* 0x0c0fe200078018ff */
[C---:B------:R-:W-:Y:S01]  /*2890*/  IMAD R93, R175.reuse, 0x6, RZ ;  /* 0x00000006af5d7824 */ /* 0x040fe200078e02ff */
[----:B------:R-:W-:Y:S01]  /*28a0*/  LEA R96, P2, R175, R170, 0x5 ;  /* 0x000000aaaf607211 */ /* 0x000fe200078428ff */
[----:B------:R-:W-:-:S04]  /*28b0*/  IMAD.WIDE R194, R187, 0x2, R194 ;  /* 0x00000002bbc27825 */ /* 0x000fc800078e02c2 */
[C---:B------:R-:W-:Y:S02]  /*28c0*/  IMAD.SHL.U32 R97, R175.reuse, 0x10, RZ ;  /* 0x00000010af617824 */ /* 0x040fe400078e00ff */
[----:B------:R-:W-:Y:S01]  /*28d0*/  IMAD R101, R175, 0xa, RZ ;  /* 0x0000000aaf657824 */ /* 0x000fe200078e02ff */
[----:B------:R0:W2:Y:S01]  /*28e0*/  LDG.E.U16 R194, desc[UR44][R194.64] ;  /* 0x0000002cc2c27981 */ /* 0x0000a2000c1e1500 */
[--C-:B------:R-:W-:Y:S01]  /*28f0*/  IMAD.IADD R104, R93, 0x1, R170.reuse ;  /* 0x000000015d687824 */ /* 0x100fe200078e02aa */
[-C--:B------:R-:W-:Y:S01]  /*2900*/  LEA.HI.X.SX32 R91, R91, R171.reuse, 0x1, P0 ;  /* 0x000000ab5b5b7211 */ /* 0x080fe200000f0eff */
[----:B------:R-:W-:Y:S01]  /*2910*/  IMAD.IADD R22, R101, 0x1, R170 ;  /* 0x0000000165167824 */ /* 0x000fe200078e02aa */
[----:B------:R-:W-:Y:S01]  /*2920*/  LEA.HI.X.SX32 R97, R97, R171, 0x1, P2 ;  /* 0x000000ab61617211 */ /* 0x000fe200010f0eff */
[----:B------:R1:W3:Y:S01]  /*2930*/  LDG.E.U16 R99, desc[UR44][R88.64] ;  /* 0x0000002c58637981 */ /* 0x0002e2000c1e1500 */
[C---:B------:R-:W-:Y:S02]  /*2940*/  IMAD R213, R175.reuse, 0x12, RZ ;  /* 0x00000012afd57824 */ /* 0x040fe400078e02ff */
[----:B0-----:R-:W-:-:S02]  /*2950*/  IMAD R195, R175, 0xc, RZ ;  /* 0x0000000cafc37824 */ /* 0x001fc400078e02ff */
[----:B------:R-:W-:Y:S01]  /*2960*/  IMAD.WIDE R92, R187, 0x2, R22 ;  /* 0x00000002bb5c7825 */ /* 0x000fe200078e0216 */
[----:B------:R-:W-:-:S03]  /*2970*/  LEA R94, P1, R175, R170, 0x4 ;  /* 0x000000aaaf5e7211 */ /* 0x000fc600078220ff */
[----:B-1----:R-:W-:Y:S01]  /*2980*/  IMAD.WIDE R88, R187, 0x2, R104 ;  /* 0x00000002bb587825 */ /* 0x002fe200078e0268 */
[----:B------:R-:W4:Y:S03]  /*2990*/  LDG.E.U16 R197, desc[UR44][R92.64] ;  /* 0x0000002c5cc57981 */ /* 0x000f26000c1e1500 */
[C---:B------:R-:W-:Y:S01]  /*29a0*/  IMAD R225, R175.reuse, 0x16, RZ ;  /* 0x00000016afe17824 */ /* 0x040fe200078e02ff */
[----:B------:R0:W5:Y:S01]  /*29b0*/  LDG.E.U16 R201, desc[UR44][R88.64] ;  /* 0x0000002c58c97981 */ /* 0x000162000c1e1500 */
[----:B------:R-:W-:Y:S02]  /*29c0*/  IMAD.SHL.U32 R95, R175, 0x8, RZ ;  /* 0x00000008af5f7824 */ /* 0x000fe400078e00ff */
[----:B------:R-:W-:-:S04]  /*29d0*/  IMAD.WIDE R90, R187, 0x2, R90 ;  /* 0x00000002bb5a7825 */ /* 0x000fc800078e025a */
[----:B------:R-:W-:Y:S02]  /*29e0*/  IMAD.IADD R20, R195, 0x1, R170 ;  /* 0x00000001c3147824 */ /* 0x000fe400078e02aa */
[----:B------:R-:W-:Y:S01]  /*29f0*/  IMAD.WIDE R96, R187, 0x2, R96 ;  /* 0x00000002bb607825 */ /* 0x000fe200078e0260 */
[----:B------:R-:W-:Y:S01]  /*2a00*/  LEA.HI.X.SX32 R95, R95, R171, 0x1, P1 ;  /* 0x000000ab5f5f7211 */ /* 0x000fe200008f0eff */
[----:B------:R1:W4:Y:S02]  /*2a10*/  LDG.E.U16 R100, desc[UR44][R90.64] ;  /* 0x0000002c5a647981 */ /* 0x000324000c1e1500 */
[--C-:B------:R-:W-:Y:S02]  /*2a20*/  IMAD.IADD R16, R213, 0x1, R170.reuse ;  /* 0x00000001d5107824 */ /* 0x100fe400078e02aa */
[----:B------:R-:W-:Y:S01]  /*2a30*/  IMAD.IADD R12, R225, 0x1, R170 ;  /* 0x00000001e10c7824 */ /* 0x000fe200078e02aa */
[----:B------:R1:W2:Y:S01]  /*2a40*/  LDG.E.U16 R103, desc[UR44][R96.64] ;  /* 0x0000002c60677981 */ /* 0x0002a2000c1e1500 */
[----:B------:R-:W-:-:S02]  /*2a50*/  IMAD R227, R175, 0x18, RZ ;  /* 0x00000018afe37824 */ /* 0x000fc400078e02ff */
[----:B0-----:R-:W-:Y:S01]  /*2a60*/  IMAD.WIDE R88, R187, 0x2, R20 ;  /* 0x00000002bb587825 */ /* 0x001fe200078e0214 */
[----:B------:R-:W-:-:S03]  /*2a70*/  IADD3 R92, P2, R207, R170, RZ ;  /* 0x000000aacf5c7210 */ /* 0x000fc60007f5e0ff */
[C---:B------:R-:W-:Y:S01]  /*2a80*/  IMAD R93, R175.reuse, 0x22, RZ ;  /* 0x00000022af5d7824 */ /* 0x040fe200078e02ff */
[----:B------:R0:W4:Y:S01]  /*2a90*/  LDG.E.U16 R195, desc[UR44][R88.64] ;  /* 0x0000002c58c37981 */ /* 0x000122000c1e1500 */
[----:B------:R-:W-:Y:S02]  /*2aa0*/  IMAD R229, R175, 0x1a, RZ ;  /* 0x0000001aafe57824 */ /* 0x000fe400078e02ff */
[----:B-1----:R-:W-:-:S04]  /*2ab0*/  IMAD.WIDE R90, R187, 0x2, R16 ;  /* 0x00000002bb5a7825 */ /* 0x002fc800078e0210 */
[----:B------:R-:W-:Y:S01]  /*2ac0*/  IMAD.WIDE R96, R187, 0x2, R12 ;  /* 0x00000002bb607825 */ /* 0x000fe200078e020c */
[----:B------:R1:W5:Y:S03]  /*2ad0*/  LDG.E.U16 R203, desc[UR44][R90.64] ;  /* 0x0000002c5acb7981 */ /* 0x000366000c1e1500 */
[C---:B------:R-:W-:Y:S02]  /*2ae0*/  IMAD R219, R175.reuse, 0x26, RZ ;  /* 0x00000026afdb7824 */ /* 0x040fe400078e02ff */
[----:B------:R-:W-:Y:S02]  /*2af0*/  IMAD R217, R175, 0x14, RZ ;  /* 0x00000014afd97824 */ /* 0x000fe400078e02ff */
[--C-:B------:R-:W-:Y:S01]  /*2b00*/  IMAD.IADD R10, R227, 0x1, R170.reuse ;  /* 0x00000001e30a7824 */ /* 0x100fe200078e02aa */
[-C--:B0-----:R-:W-:Y:S01]  /*2b10*/  IADD3 R88, P0, R93, R170.reuse, RZ ;  /* 0x000000aa5d587210 */ /* 0x081fe20007f1e0ff */
[----:B------:R-:W-:Y:S01]  /*2b20*/  IMAD.IADD R8, R229, 0x1, R170 ;  /* 0x00000001e5087824 */ /* 0x000fe200078e02aa */
[----:B------:R-:W-:Y:S01]  /*2b30*/  LEA.HI.X.SX32 R93, R175, R171, 0x1, P2 ;  /* 0x000000abaf5d7211 */ /* 0x000fe200010f0eff */
[----:B------:R-:W-:Y:S01]  /*2b40*/  IMAD.WIDE R94, R187, 0x2, R94 ;  /* 0x00000002bb5e7825 */ /* 0x000fe200078e025e */
[----:B------:R0:W4:Y:S01]  /*2b50*/  LDG.E.U16 R199, desc[UR44][R96.64] ;  /* 0x0000002c60c77981 */ /* 0x000122000c1e1500 */
[----:B-1----:R-:W-:-:S02]  /*2b60*/  IADD3 R90, P1, R219, R170, RZ ;  /* 0x000000aadb5a7210 */ /* 0x002fc40007f3e0ff */
[----:B------:R-:W-:Y:S01]  /*2b70*/  IMAD R211, R175, 0x13, RZ ;  /* 0x00000013afd37824 */ /* 0x000fe200078e02ff */
[----:B------:R1:W5:Y:S01]  /*2b80*/  LDG.E.U16 R101, desc[UR44][R94.64] ;  /* 0x0000002c5e657981 */ /* 0x000362000c1e1500 */
[----:B------:R-:W-:Y:S02]  /*2b90*/  IMAD.IADD R14, R217, 0x1, R170 ;  /* 0x00000001d90e7824 */ /* 0x000fe400078e02aa */
[----:B------:R-:W-:Y:S01]  /*2ba0*/  IMAD.WIDE R204, R187, 0x2, R10 ;  /* 0x00000002bbcc7825 */ /* 0x000fe200078e020a */
[----:B------:R-:W-:-:S03]  /*2bb0*/  LEA.HI.X.SX32 R91, R211, R171, 0x1, P1 ;  /* 0x000000abd35b7211 */ /* 0x000fc600008f0eff */
[----:B0-----:R-:W-:Y:S01]  /*2bc0*/  IMAD.WIDE R96, R187, 0x2, R8 ;  /* 0x00000002bb607825 */ /* 0x001fe200078e0208 */
[----:B------:R-:W4:Y:S03]  /*2bd0*/  LDG.E.U16 R98, desc[UR44][R204.64] ;  /* 0x0000002ccc627981 */ /* 0x000f26000c1e1500 */
[C---:B------:R-:W-:Y:S02]  /*2be0*/  IMAD R209, R175.reuse, 0x11, RZ ;  /* 0x00000011afd17824 */ /* 0x040fe400078e02ff */
[----:B------:R-:W-:Y:S02]  /*2bf0*/  IMAD R231, R175, 0x1c, RZ ;  /* 0x0000001cafe77824 */ /* 0x000fe400078e02ff */
[----:B-1----:R-:W-:Y:S01]  /*2c00*/  IMAD.WIDE R94, R187, 0x2, R14 ;  /* 0x00000002bb5e7825 */ /* 0x002fe200078e020e */
[----:B------:R-:W-:Y:S01]  /*2c10*/  LEA.HI.X.SX32 R89, R209, R171, 0x1, P0 ;  /* 0x000000abd1597211 */ /* 0x000fe200000f0eff */
[----:B------:R0:W4:Y:S02]  /*2c20*/  LDG.E.U16 R205, desc[UR44][R96.64] ;  /* 0x0000002c60cd7981 */ /* 0x000124000c1e1500 */
[----:B------:R-:W-:-:S02]  /*2c30*/  IMAD.WIDE R92, R187, 0x2, R92 ;  /* 0x00000002bb5c7825 */ /* 0x000fc400078e025c */
[----:B------:R1:W4:Y:S02]  /*2c40*/  LDG.E.U16 R102, desc[UR44][R94.64] ;  /* 0x0000002c5e667981 */ /* 0x000324000c1e1500 */
[----:B------:R-:W-:Y:S02]  /*2c50*/  IMAD.IADD R6, R231, 0x1, R170 ;  /* 0x00000001e7067824 */ /* 0x000fe400078e02aa */
[----:B------:R-:W-:Y:S01]  /*2c60*/  IMAD.WIDE R90, R187, 0x2, R90 ;  /* 0x00000002bb5a7825 */ /* 0x000fe200078e025a */
[----:B------:R1:W4:Y:S03]  /*2c70*/  LDG.E.U16 R209, desc[UR44][R92.64] ;  /* 0x0000002c5cd17981 */ /* 0x000326000c1e1500 */
[C---:B0-----:R-:W-:Y:S01]  /*2c80*/  IMAD R97, R175.reuse, 0x3a, RZ ;  /* 0x0000003aaf617824 */ /* 0x041fe200078e02ff */
[----:B------:R0:W4:Y:S01]  /*2c90*/  LDG.E.U16 R223, desc[UR44][R90.64] ;  /* 0x0000002c5adf7981 */ /* 0x000122000c1e1500 */
[----:B------:R-:W-:-:S02]  /*2ca0*/  IMAD R239, R175, 0x32, RZ ;  /* 0x00000032afef7824 */ /* 0x000fc400078e02ff */
[----:B-1----:R-:W-:-:S04]  /*2cb0*/  IMAD.WIDE R94, R187, 0x2, R6 ;  /* 0x00000002bb5e7825 */ /* 0x002fc800078e0206 */
[----:B------:R-:W-:Y:S01]  /*2cc0*/  IMAD R93, R175, 0x24, RZ ;  /* 0x00000024af5d7824 */ /* 0x000fe200078e02ff */
[-C--:B------:R-:W-:Y:S01]  /*2cd0*/  IADD3 R92, P4, R97, R170.reuse, RZ ;  /* 0x000000aa615c7210 */ /* 0x080fe20007f9e0ff */
[----:B------:R-:W-:Y:S01]  /*2ce0*/  IMAD R235, R175, 0x1d, RZ ;  /* 0x0000001dafeb7824 */ /* 0x000fe200078e02ff */
[----:B------:R1:W4:Y:S01]  /*2cf0*/  LDG.E.U16 R207, desc[UR44][R94.64] ;  /* 0x0000002c5ecf7981 */ /* 0x000322000c1e1500 */
[----:B------:R-:W-:Y:S01]  /*2d00*/  IMAD.WIDE R88, R187, 0x2, R88 ;  /* 0x00000002bb587825 */ /* 0x000fe200078e0258 */
[----:B0-----:R-:W-:-:S03]  /*2d10*/  IADD3 R90, P0, R93, R170, RZ ;  /* 0x000000aa5d5a7210 */ /* 0x001fc60007f1e0ff */
[----:B------:R-:W-:Y:S01]  /*2d20*/  IMAD R237, R175, 0x2a, RZ ;  /* 0x0000002aafed7824 */ /* 0x000fe200078e02ff */
[-C--:B------:R-:W-:Y:S01]  /*2d30*/  LEA.HI.X.SX32 R93, R235, R171.reuse, 0x1, P4 ;  /* 0x000000abeb5d7211 */ /* 0x080fe200020f0eff */
[C---:B------:R-:W-:Y:S01]  /*2d40*/  IMAD R221, R175.reuse, 0x19, RZ ;  /* 0x00000019afdd7824 */ /* 0x040fe200078e02ff */
[----:B------:R0:W4:Y:S01]  /*2d50*/  LDG.E.U16 R211, desc[UR44][R88.64] ;  /* 0x0000002c58d37981 */ /* 0x000122000c1e1500 */
[----:B------:R-:W-:Y:S01]  /*2d60*/  IMAD R241, R175, 0x36, RZ ;  /* 0x00000036aff17824 */ /* 0x000fe200078e02ff */
[-C--:B-1----:R-:W-:Y:S01]  /*2d70*/  IADD3 R94, P2, R239, R170.reuse, RZ ;  /* 0x000000aaef5e7210 */ /* 0x082fe20007f5e0ff */
[----:B------:R-:W-:Y:S01]  /*2d80*/  IMAD R219, R175, 0x15, RZ ;  /* 0x00000015afdb7824 */ /* 0x000fe200078e02ff */
[-C--:B------:R-:W-:Y:S01]  /*2d90*/  LEA.HI.X.SX32 R91, R213, R171.reuse, 0x1, P0 ;  /* 0x000000abd55b7211 */ /* 0x080fe200000f0eff */
[----:B------:R-:W-:Y:S01]  /*2da0*/  IMAD R233, R175, 0x1b, RZ ;  /* 0x0000001bafe97824 */ /* 0x000fe200078e02ff */
[----:B------:R-:W-:Y:S01]  /*2db0*/  LEA.HI.X.SX32 R95, R221, R171, 0x1, P2 ;  /* 0x000000abdd5f7211 */ /* 0x000fe200010f0eff */
[----:B------:R-:W-:Y:S01]  /*2dc0*/  IMAD.WIDE R212, R187, 0x2, R92 ;  /* 0x00000002bbd47825 */ /* 0x000fe200078e025c */
[----:B0-----:R-:W-:-:S03]  /*2dd0*/  IADD3 R88, P1, R237, R170, RZ ;  /* 0x000000aaed587210 */ /* 0x001fc60007f3e0ff */
[----:B------:R-:W-:Y:S01]  /*2de0*/  IMAD R221, R175, 0x28, RZ ;  /* 0x00000028afdd7824 */ /* 0x000fe200078e02ff */
[-C--:B------:R-:W-:Y:S01]  /*2df0*/  IADD3 R96, P3, R241, R170.reuse, RZ ;  /* 0x000000aaf1607210 */ /* 0x080fe20007f7e0ff */
[----:B------:R-:W-:Y:S01]  /*2e00*/  IMAD R93, R175, 0x30, RZ ;  /* 0x00000030af5d7824 */ /* 0x000fe200078e02ff */
[-C--:B------:R-:W-:Y:S01]  /*2e10*/  LEA.HI.X.SX32 R89, R219, R171.reuse, 0x1, P1 ;  /* 0x000000abdb597211 */ /* 0x080fe200008f0eff */
[----:B------:R-:W-:Y:S01]  /*2e20*/  IMAD R239, R175, 0x34, RZ ;  /* 0x00000034afef7824 */ /* 0x000fe200078e02ff */
[-C--:B------:R-:W-:Y:S01]  /*2e30*/  LEA.HI.X.SX32 R97, R233, R171.reuse, 0x1, P3 ;  /* 0x000000abe9617211 */ /* 0x080fe200018f0eff */
[----:B------:R-:W-:Y:S01]  /*2e40*/  IMAD.WIDE R94, R187, 0x2, R94 ;  /* 0x00000002bb5e7825 */ /* 0x000fe200078e025e */
[-C--:B------:R-:W-:Y:S01]  /*2e50*/  IADD3 R220, P0, R221, R170.reuse, RZ ;  /* 0x000000aadddc7210 */ /* 0x080fe20007f1e0ff */
[----:B------:R-:W4:Y:S01]  /*2e60*/  LDG.E.U16 R213, desc[UR44][R212.64] ;  /* 0x0000002cd4d57981 */ /* 0x000f22000c1e1500 */
[-C--:B------:R-:W-:Y:S01]  /*2e70*/  IADD3 R216, P2, R93, R170.reuse, RZ ;  /* 0x000000aa5dd87210 */ /* 0x080fe20007f5e0ff */
[----:B------:R-:W-:Y:S01]  /*2e80*/  IMAD.WIDE R88, R187, 0x2, R88 ;  /* 0x00000002bb587825 */ /* 0x000fe200078e0258 */
[-C--:B------:R-:W-:Y:S01]  /*2e90*/  LEA.HI.X.SX32 R221, R217, R171.reuse, 0x1, P0 ;  /* 0x000000abd9dd7211 */ /* 0x080fe200000f0eff */
[----:B------:R-:W4:Y:S02]  /*2ea0*/  LDG.E.U16 R235, desc[UR44][R94.64] ;  /* 0x0000002c5eeb7981 */ /* 0x000f24000c1e1500 */
[----:B------:R-:W-:Y:S01]  /*2eb0*/  IMAD R241, R175, 0x38, RZ ;  /* 0x00000038aff17824 */ /* 0x000fe200078e02ff */
[----:B------:R-:W-:Y:S01]  /*2ec0*/  LEA.HI.X.SX32 R217, R227, R171, 0x1, P2 ;  /* 0x000000abe3d97211 */ /* 0x000fe200010f0eff */
[----:B------:R-:W-:Y:S01]  /*2ed0*/  IMAD.WIDE R96, R187, 0x2, R96 ;  /* 0x00000002bb607825 */ /* 0x000fe200078e0260 */
[----:B------:R0:W4:Y:S01]  /*2ee0*/  LDG.E.U16 R233, desc[UR44][R88.64] ;  /* 0x0000002c58e97981 */ /* 0x000122000c1e1500 */
[----:B------:R-:W-:-:S02]  /*2ef0*/  IADD3 R92, P3, R239, R170, RZ ;  /* 0x000000aaef5c7210 */ /* 0x000fc40007f7e0ff */
[----:B------:R-:W-:Y:S01]  /*2f00*/  IMAD.WIDE R218, R187, 0x2, R90 ;  /* 0x00000002bbda7825 */ /* 0x000fe200078e025a */
[----:B------:R1:W4:Y:S03]  /*2f10*/  LDG.E.U16 R237, desc[UR44][R96.64] ;  /* 0x0000002c60ed7981 */ /* 0x000326000c1e1500 */
[----:B------:R-:W-:Y:S01]  /*2f20*/  IMAD R91, R175, 0x2c, RZ ;  /* 0x0000002caf5b7824 */ /* 0x000fe200078e02ff */
[-C--:B0-----:R-:W-:Y:S01]  /*2f30*/  IADD3 R88, P4, R241, R170.reuse, RZ ;  /* 0x000000aaf1587210 */ /* 0x081fe20007f9e0ff */
[----:B------:R-:W-:Y:S01]  /*2f40*/  IMAD.WIDE R94, R187, 0x2, R220 ;  /* 0x00000002bb5e7825 */ /* 0x000fe200078e02dc */
[-C--:B------:R-:W-:Y:S01]  /*2f50*/  LEA.HI.X.SX32 R93, R229, R171.reuse, 0x1, P3 ;  /* 0x000000abe55d7211 */ /* 0x080fe200018f0eff */
[----:B------:R-:W4:Y:S01]  /*2f60*/  LDG.E.U16 R218, desc[UR44][R218.64] ;  /* 0x0000002cdada7981 */ /* 0x000f22000c1e1500 */
[----:B------:R-:W-:Y:S01]  /*2f70*/  IADD3 R90, P1, R91, R170, RZ ;  /* 0x000000aa5b5a7210 */ /* 0x000fe20007f3e0ff */
[----:B-1----:R-:W-:Y:S01]  /*2f80*/  IMAD.WIDE R96, R187, 0x2, R216 ;  /* 0x00000002bb607825 */ /* 0x002fe200078e02d8 */
[----:B------:R-:W-:Y:S01]  /*2f90*/  LEA.HI.X.SX32 R89, R231, R171, 0x1, P4 ;  /* 0x000000abe7597211 */ /* 0x000fe200020f0eff */
[----:B------:R0:W4:Y:S02]  /*2fa0*/  LDG.E.U16 R196, desc[UR44][R94.64] ;  /* 0x0000002c5ec47981 */ /* 0x000124000c1e1500 */
[----:B------:R-:W-:-:S02]  /*2fb0*/  IMAD R229, R175, 0x3c, RZ ;  /* 0x0000003cafe57824 */ /* 0x000fc400078e02ff */
[----:B------:R-:W-:Y:S01]  /*2fc0*/  IMAD R231, R175, 0x2e, RZ ;  /* 0x0000002eafe77824 */ /* 0x000fe200078e02ff */
[----:B------:R-:W-:Y:S01]  /*2fd0*/  LEA.HI.X.SX32 R91, R225, R171, 0x1, P1 ;  /* 0x000000abe15b7211 */ /* 0x000fe200008f0eff */
[----:B------:R1:W4:Y:S01]  /*2fe0*/  LDG.E.U16 R227, desc[UR44][R96.64] ;  /* 0x0000002c60e37981 */ /* 0x000322000c1e1500 */
[C---:B------:R-:W-:Y:S02]  /*2ff0*/  IMAD R217, R175.reuse, 0x1e, RZ ;  /* 0x0000001eafd97824 */ /* 0x040fe400078e02ff */
[----:B------:R-:W-:Y:S01]  /*3000*/  IMAD R225, R175, 0x17, RZ ;  /* 0x00000017afe17824 */ /* 0x000fe200078e02ff */
[-C--:B0-----:R-:W-:Y:S01]  /*3010*/  IADD3 R94, P1, R231, R170.reuse, RZ ;  /* 0x000000aae75e7210 */ /* 0x081fe20007f3e0ff */
[----:B------:R-:W-:Y:S02]  /*3020*/  IMAD R219, R175, 0xe, RZ ;  /* 0x0000000eafdb7824 */ /* 0x000fe400078e02ff */
[----:B------:R-:W-:Y:S01]  /*3030*/  IMAD.WIDE R88, R187, 0x2, R88 ;  /* 0x00000002bb587825 */ /* 0x000fe200078e0258 */
[----:B-1----:R-:W-:-:S03]  /*3040*/  IADD3 R96, P0, R229, R170, RZ ;  /* 0x000000aae5607210 */ /* 0x002fc60007f1e0ff */
[----:B------:R-:W-:Y:S01]  /*3050*/  IMAD.WIDE R92, R187, 0x2, R92 ;  /* 0x00000002bb5c7825 */ /* 0x000fe200078e025c */
[-C--:B------:R-:W-:Y:S01]  /*3060*/  LEA.HI.X.SX32 R95, R225, R171.reuse, 0x1, P1 ;  /* 0x000000abe15f7211 */ /* 0x080fe200008f0eff */
[----:B------:R0:W4:Y:S01]  /*3070*/  LDG.E.U16 R200, desc[UR44][R88.64] ;  /* 0x0000002c58c87981 */ /* 0x000122000c1e1500 */
[----:B------:R-:W-:Y:S01]  /*3080*/  LEA.HI.X.SX32 R97, R217, R171, 0x1, P0 ;  /* 0x000000abd9617211 */ /* 0x000fe200000f0eff */
[----:B------:R-:W-:Y:S02]  /*3090*/  IMAD.WIDE R90, R187, 0x2, R90 ;  /* 0x00000002bb5a7825 */ /* 0x000fe400078e025a */
[----:B------:R1:W4:Y:S02]  /*30a0*/  LDG.E.U16 R198, desc[UR44][R92.64] ;  /* 0x0000002c5cc67981 */ /* 0x000324000c1e1500 */
[--C-:B------:R-:W-:Y:S02]  /*30b0*/  IMAD R2, R175, 0x3e, R170.reuse ;  /* 0x0000003eaf027824 */ /* 0x100fe400078e02aa */
[--C-:B------:R-:W-:Y:S01]  /*30c0*/  IMAD.IADD R18, R219, 0x1, R170.reuse ;  /* 0x00000001db127824 */ /* 0x100fe200078e02aa */
[----:B------:R1:W4:Y:S01]  /*30d0*/  LDG.E.U16 R221, desc[UR44][R90.64] ;  /* 0x0000002c5add7981 */ /* 0x000322000c1e1500 */
[----:B------:R-:W-:-:S02]  /*30e0*/  IMAD.IADD R4, R217, 0x1, R170 ;  /* 0x00000001d9047824 */ /* 0x000fc400078e02aa */
[----:B0-----:R-:W-:-:S04]  /*30f0*/  IMAD.WIDE R88, R187, 0x2, R96 ;  /* 0x00000002bb587825 */ /* 0x001fc800078e0260 */
[C---:B-1----:R-:W-:Y:S01]  /*3100*/  IMAD.WIDE R92, R187.reuse, 0x2, R4 ;  /* 0x00000002bb5c7825 */ /* 0x042fe200078e0204 */
[----:B------:R-:W4:Y:S03]  /*3110*/  LDG.E.U16 R229, desc[UR44][R88.64] ;  /* 0x0000002c58e57981 */ /* 0x000f26000c1e1500 */
[C---:B------:R-:W-:Y:S01]  /*3120*/  IMAD.WIDE R90, R187.reuse, 0x2, R18 ;  /* 0x00000002bb5a7825 */ /* 0x040fe200078e0212 */
[----:B------:R-:W4:Y:S03]  /*3130*/  LDG.E.U16 R219, desc[UR44][R92.64] ;  /* 0x0000002c5cdb7981 */ /* 0x000f26000c1e1500 */
[C---:B------:R-:W-:Y:S01]  /*3140*/  IMAD.WIDE R94, R187.reuse, 0x2, R94 ;  /* 0x00000002bb5e7825 */ /* 0x040fe200078e025e */
[----:B------:R-:W4:Y:S03]  /*3150*/  LDG.E.U16 R217, desc[UR44][R90.64] ;  /* 0x0000002c5ad97981 */ /* 0x000f26000c1e1500 */
[----:B------:R-:W-:Y:S01]  /*3160*/  IMAD.WIDE R96, R187, 0x2, R2 ;  /* 0x00000002bb607825 */ /* 0x000fe200078e0202 */
[----:B------:R-:W4:Y:S04]  /*3170*/  LDG.E.U16 R225, desc[UR44][R94.64] ;  /* 0x0000002c5ee17981 */ /* 0x000f28000c1e1500 */
[----:B------:R-:W4:Y:S01]  /*3180*/  LDG.E.U16 R231, desc[UR44][R96.64] ;  /* 0x0000002c60e77981 */ /* 0x000f22000c1e1500 */
[----:B------:R-:W-:Y:S06]  /*3190*/  BAR.SYNC.DEFER_BLOCKING 0x0 ;  /* 0x0000000000007b1d */ /* 0x000fec0000010000 */
[----:B------:R-:W-:Y:S01]  /*31a0*/  UMOV UR13, 0x40000040 ;  /* 0x40000040000d7882 */ /* 0x000fe20000000000 */
[----:B------:R-:W-:Y:S01]  /*31b0*/  UMOV UR14, UR4 ;  /* 0x00000004000e7c82 */ /* 0x000fe20008000000 */
[----:B------:R-:W-:Y:S01]  /*31c0*/  UMOV UR15, 0x40000040 ;  /* 0x40000040000f7882 */ /* 0x000fe20000000000 */
[----:B---3--:R-:W-:Y:S04]  /*31d0*/  STS.U16 [R188+UR17+0x4000], R99 ;  /* 0x00400063bc007988 */ /* 0x008fe80008000411 */
[----:B--2---:R-:W-:Y:S04]  /*31e0*/  STS.U16 [R188+UR17+0x4800], R103 ;  /* 0x00480067bc007988 */ /* 0x004fe80008000411 */
[----:B-----5:R-:W-:Y:S04]  /*31f0*/  STS.U16 [R188+UR17+0x4400], R101 ;  /* 0x00440065bc007988 */ /* 0x020fe80008000411 */
[----:B----4-:R-:W-:Y:S04]  /*3200*/  STS.U16 [R188+UR17+0x4c00], R227 ;  /* 0x004c00e3bc007988 */ /* 0x010fe80008000411 */
        /* <DEDUP_REMOVED lines=22> */
[----:B------:R2:W-:Y:S04]  /*3370*/  STS.U16 [R174+UR17+0x4b00], R221 ;  /* 0x004b00ddae007988 */ /* 0x0005e80008000411 */
[----:B------:R-:W-:Y:S04]  /*3380*/  STS.U16 [R174+UR17+0x4f00], R229 ;  /* 0x004f00e5ae007988 */ /* 0x000fe80008000411 */
[----:B------:R-:W-:Y:S04]  /*3390*/  STS.U16 [R172+UR17+0x4380], R217 ;  /* 0x004380d9ac007988 */ /* 0x000fe80008000411 */
[----:B------:R3:W-:Y:S04]  /*33a0*/  STS.U16 [R172+UR17+0x4780], R219 ;  /* 0x004780dbac007988 */ /* 0x0007e80008000411 */
[----:B------:R4:W-:Y:S04]  /*33b0*/  STS.U16 [R172+UR17+0x4b80], R225 ;  /* 0x004b80e1ac007988 */ /* 0x0009e80008000411 */
[----:B------:R5:W-:Y:S01]  /*33c0*/  STS.U16 [R172+UR17+0x4f80], R231 ;  /* 0x004f80e7ac007988 */ /* 0x000be20008000411 */
[----:B------:R0:W-:Y:S06]  /*33d0*/  MEMBAR.ALL.CTA ;  /* 0x0000000000007992 */ /* 0x0001ec0000008000 */
[----:B0-----:R-:W0:Y:S02]  /*33e0*/  FENCE.VIEW.ASYNC.S ;  /* 0x00000000000073c6 */ /* 0x001e240000000000 */
[----:B0-----:R-:W-:Y:S06]  /*33f0*/  BAR.SYNC.DEFER_BLOCKING 0x0 ;  /* 0x0000000000007b1d */ /* 0x001fec0000010000 */
[----:B------:R-:W-:-:S06]  /*3400*/  WARPGROUP.ARRIVE ;  /* 0x00000000000079c5 */ /* 0x000fcc0000000000 */
[----:B------:R-:W-:Y:S04]  /*3410*/  HGMMA.64x32x16.F32 R88, gdesc[UR12].tnspA, RZ, !UPT ;  /* 0x206000000c5879f0 */ /* 0x000fe8000c7008ff */
[----:B------:R-:W-:Y:S04]  /*3420*/  HGMMA.64x32x16.F32 R88, gdesc[UR8].tnspA, R88 ;  /* 0x20600000085879f0 */ /* 0x000fe80008700858 */
[----:B------:R-:W-:Y:S04]  /*3430*/  HGMMA.64x32x16.F32 R88, gdesc[UR20].tnspA, R88 ;  /* 0x20600000145879f0 */ /* 0x000fe80008700858 */
[----:B------:R-:W-:Y:S04]  /*3440*/  HGMMA.64x32x16.F32 R88, gdesc[UR24].tnspA, R88 ;  /* 0x20600000185879f0 */ /* 0x000fe80008700858 */
[----:B------:R-:W-:Y:S01]  /*3450*/  HGMMA.64x32x16.F32 R88, gdesc[UR28].tnspA, R88 ;  /* 0x206000001c5879f0 */ /* 0x000fe20008700858 */
[----:B-1----:R-:W-:-:S04]  /*3460*/  IMAD.WIDE R194, R181, 0x2, R168 ;  /* 0x00000002b5c27825 */ /* 0x002fc800078e02a8 */
[C---:B------:R-:W-:Y:S01]  /*3470*/  IMAD.WIDE R196, R181.reuse, 0x2, R166 ;  /* 0x00000002b5c47825 */ /* 0x040fe200078e02a6 */
[----:B--2---:R0:W2:Y:S03]  /*3480*/  LDG.E.U16 R221, desc[UR44][R194.64] ;  /* 0x0000002cc2dd7981 */ /* 0x0040a6000c1e1500 */
[C---:B------:R-:W-:Y:S01]  /*3490*/  IMAD.WIDE R198, R181.reuse, 0x2, R164 ;  /* 0x00000002b5c67825 */ /* 0x040fe200078e02a4 */
[----:B------:R1:W2:Y:S03]  /*34a0*/  LDG.E.U16 R218, desc[UR44][R196.64] ;  /* 0x0000002cc4da7981 */ /* 0x0002a6000c1e1500 */
[C---:B------:R-:W-:Y:S01]  /*34b0*/  IMAD.WIDE R200, R181.reuse, 0x2, R160 ;  /* 0x00000002b5c87825 */ /* 0x040fe200078e02a0 */
[----:B---3--:R3:W2:Y:S03]  /*34c0*/  LDG.E.U16 R219, desc[UR44][R198.64] ;  /* 0x0000002cc6db7981 */ /* 0x0086a6000c1e1500 */
[C---:B------:R-:W-:Y:S01]  /*34d0*/  IMAD.WIDE R202, R181.reuse, 0x2, R158 ;  /* 0x00000002b5ca7825 */ /* 0x040fe200078e029e */
[----:B----4-:R4:W2:Y:S03]  /*34e0*/  LDG.E.U16 R225, desc[UR44][R200.64] ;  /* 0x0000002cc8e17981 */ /* 0x0108a6000c1e1500 */
[C---:B------:R-:W-:Y:S01]  /*34f0*/  IMAD.WIDE R208, R181.reuse, 0x2, R156 ;  /* 0x00000002b5d07825 */ /* 0x040fe200078e029c */
[----:B------:R4:W2:Y:S03]  /*3500*/  LDG.E.U16 R226, desc[UR44][R202.64] ;  /* 0x0000002ccae27981 */ /* 0x0008a6000c1e1500 */
[C---:B------:R-:W-:Y:S01]  /*3510*/  IMAD.WIDE R210, R181.reuse, 0x2, R154 ;  /* 0x00000002b5d27825 */ /* 0x040fe200078e029a */
[----:B------:R-:W2:Y:S03]  /*3520*/  LDG.E.U16 R227, desc[UR44][R208.64] ;  /* 0x0000002cd0e37981 */ /* 0x000ea6000c1e1500 */
[C---:B------:R-:W-:Y:S01]  /*3530*/  IMAD.WIDE R206, R181.reuse, 0x2, R146 ;  /* 0x00000002b5ce7825 */ /* 0x040fe200078e0292 */
[----:B------:R-:W2:Y:S03]  /*3540*/  LDG.E.U16 R222, desc[UR44][R210.64] ;  /* 0x0000002cd2de7981 */ /* 0x000ea6000c1e1500 */
[C---:B------:R-:W-:Y:S01]  /*3550*/  IMAD.WIDE R204, R181.reuse, 0x2, R144 ;  /* 0x00000002b5cc7825 */ /* 0x040fe200078e0290 */
[----:B------:R-:W2:Y:S03]  /*3560*/  LDG.E.U16 R220, desc[UR44][R206.64] ;  /* 0x0000002ccedc7981 */ /* 0x000ea6000c1e1500 */
[C---:B------:R-:W-:Y:S01]  /*3570*/  IMAD.WIDE R216, R181.reuse, 0x2, R162 ;  /* 0x00000002b5d87825 */ /* 0x040fe200078e02a2 */
[----:B------:R4:W2:Y:S03]  /*3580*/  LDG.E.U16 R223, desc[UR44][R204.64] ;  /* 0x0000002cccdf7981 */ /* 0x0008a6000c1e1500 */
[----:B------:R-:W-:-:S02]  /*3590*/  IMAD.WIDE R212, R181, 0x2, R152 ;  /* 0x00000002b5d47825 */ /* 0x000fc400078e0298 */
[----:B------:R-:W2:Y:S02]  /*35a0*/  LDG.E.U16 R216, desc[UR44][R216.64] ;  /* 0x0000002cd8d87981 */ /* 0x000ea4000c1e1500 */
[C---:B------:R-:W-:Y:S02]  /*35b0*/  IMAD.WIDE R232, R181.reuse, 0x2, R150 ;  /* 0x00000002b5e87825 */ /* 0x040fe400078e0296 */
[----:B------:R4:W2:Y:S02]  /*35c0*/  LDG.E.U16 R229, desc[UR44][R212.64] ;  /* 0x0000002cd4e57981 */ /* 0x0008a4000c1e1500 */
[C---:B------:R-:W-:Y:S02]  /*35d0*/  IMAD.WIDE R234, R181.reuse, 0x2, R148 ;  /* 0x00000002b5ea7825 */ /* 0x040fe400078e0294 */
[----:B------:R-:W2:Y:S02]  /*35e0*/  LDG.E.U16 R224, desc[UR44][R232.64] ;  /* 0x0000002ce8e07981 */ /* 0x000ea4000c1e1500 */
[----:B0-----:R-:W-:-:S02]  /*35f0*/  IMAD.WIDE R194, R181, 0x2, R142 ;  /* 0x00000002b5c27825 */ /* 0x001fc400078e028e */
[----:B------:R-:W2:Y:S01]  /*3600*/  LDG.E.U16 R217, desc[UR44][R234.64] ;  /* 0x0000002cead97981 */ /* 0x000ea2000c1e1500 */
[----:B------:R-:W-:Y:S01]  /*3610*/  HGMMA.64x32x16.F32 R88, gdesc[UR32].tnspA, R88 ;  /* 0x20600000205879f0 */ /* 0x000fe20008700858 */
[C---:B-1----:R-:W-:Y:S02]  /*3620*/  IMAD.WIDE R196, R181.reuse, 0x2, R140 ;  /* 0x00000002b5c47825 */ /* 0x042fe400078e028c */
[----:B------:R0:W2:Y:S02]  /*3630*/  LDG.E.U16 R228, desc[UR44][R194.64] ;  /* 0x0000002cc2e47981 */ /* 0x0000a4000c1e1500 */
[C---:B---3--:R-:W-:Y:S02]  /*3640*/  IMAD.WIDE R198, R181.reuse, 0x2, R136 ;  /* 0x00000002b5c67825 */ /* 0x048fe400078e0288 */
[----:B-----5:R1:W3:Y:S02]  /*3650*/  LDG.E.U16 R231, desc[UR44][R196.64] ;  /* 0x0000002cc4e77981 */ /* 0x0202e4000c1e1500 */
[----:B----4-:R-:W-:-:S02]  /*3660*/  IMAD.WIDE R200, R181, 0x2, R132 ;  /* 0x00000002b5c87825 */ /* 0x010fc400078e0284 */
[----:B------:R4:W5:Y:S02]  /*3670*/  LDG.E.U16 R233, desc[UR44][R198.64] ;  /* 0x0000002cc6e97981 */ /* 0x000964000c1e1500 */
[C---:B------:R-:W-:Y:S02]  /*3680*/  IMAD.WIDE R202, R181.reuse, 0x2, R128 ;  /* 0x00000002b5ca7825 */ /* 0x040fe400078e0280 */
[----:B------:R4:W5:Y:S02]  /*3690*/  LDG.E.U16 R235, desc[UR44][R200.64] ;  /* 0x0000002cc8eb7981 */ /* 0x000964000c1e1500 */
[C---:B------:R-:W-:Y:S02]  /*36a0*/  IMAD.WIDE R204, R181.reuse, 0x2, R124 ;  /* 0x00000002b5cc7825 */ /* 0x040fe400078e027c */
[----:B------:R4:W5:Y:S02]  /*36b0*/  LDG.E.U16 R237, desc[UR44][R202.64] ;  /* 0x0000002ccaed7981 */ /* 0x000964000c1e1500 */
[----:B------:R-:W-:-:S02]  /*36c0*/  IMAD.WIDE R206, R181, 0x2, R120 ;  /* 0x00000002b5ce7825 */ /* 0x000fc400078e0278 */
[----:B------:R4:W5:Y:S02]  /*36d0*/  LDG.E.U16 R239, desc[UR44][R204.64] ;  /* 0x0000002cccef7981 */ /* 0x000964000c1e1500 */
[C---:B------:R-:W-:Y:S02]  /*36e0*/  IMAD.WIDE R208, R181.reuse, 0x2, R116 ;  /* 0x00000002b5d07825 */ /* 0x040fe400078e0274 */
[----:B------:R4:W5:Y:S02]  /*36f0*/  LDG.E.U16 R241, desc[UR44][R206.64] ;  /* 0x0000002ccef17981 */ /* 0x000964000c1e1500 */
[C---:B------:R-:W-:Y:S02]  /*3700*/  IMAD.WIDE R210, R181.reuse, 0x2, R112 ;  /* 0x00000002b5d27825 */ /* 0x040fe400078e0270 */
[----:B------:R4:W5:Y:S02]  /*3710*/  LDG.E.U16 R243, desc[UR44][R208.64] ;  /* 0x0000002cd0f37981 */ /* 0x000964000c1e1500 */
[----:B------:R-:W-:-:S02]  /*3720*/  IMAD.WIDE R212, R181, 0x2, R108 ;  /* 0x00000002b5d47825 */ /* 0x000fc400078e026c */
[----:B------:R4:W5:Y:S02]  /*3730*/  LDG.E.U16 R245, desc[UR44][R210.64] ;  /* 0x0000002cd2f57981 */ /* 0x000964000c1e1500 */
[C---:B0-----:R-:W-:Y:S02]  /*3740*/  IMAD.WIDE R194, R181.reuse, 0x2, R138 ;  /* 0x00000002b5c27825 */ /* 0x041fe400078e028a */
[----:B------:R-:W5:Y:S02]  /*3750*/  LDG.E.U16 R213, desc[UR44][R212.64] ;  /* 0x0000002cd4d57981 */ /* 0x000f64000c1e1500 */
[C---:B-1----:R-:W-:Y:S02]  /*3760*/  IMAD.WIDE R196, R181.reuse, 0x2, R134 ;  /* 0x00000002b5c47825 */ /* 0x042fe400078e0286 */
[----:B------:R-:W5:Y:S02]  /*3770*/  LDG.E.U16 R194, desc[UR44][R194.64] ;  /* 0x0000002cc2c27981 */ /* 0x000f64000c1e1500 */
[----:B----4-:R-:W-:-:S02]  /*3780*/  IMAD.WIDE R198, R181, 0x2, R130 ;  /* 0x00000002b5c67825 */ /* 0x010fc400078e0282 */
[----:B------:R-:W4:Y:S02]  /*3790*/  LDG.E.U16 R196, desc[UR44][R196.64] ;  /* 0x0000002cc4c47981 */ /* 0x000f24000c1e1500 */
[C---:B------:R-:W-:Y:S02]  /*37a0*/  IMAD.WIDE R200, R181.reuse, 0x2, R126 ;  /* 0x00000002b5c87825 */ /* 0x040fe400078e027e */
[----:B------:R0:W4:Y:S02]  /*37b0*/  LDG.E.U16 R198, desc[UR44][R198.64] ;  /* 0x0000002cc6c67981 */ /* 0x000124000c1e1500 */
[C---:B------:R-:W-:Y:S02]  /*37c0*/  IMAD.WIDE R202, R181.reuse, 0x2, R122 ;  /* 0x00000002b5ca7825 */ /* 0x040fe400078e027a */
[----:B------:R-:W4:Y:S02]  /*37d0*/  LDG.E.U16 R200, desc[UR44][R200.64] ;  /* 0x0000002cc8c87981 */ /* 0x000f24000c1e1500 */
[----:B------:R-:W-:-:S02]  /*37e0*/  IMAD.WIDE R204, R181, 0x2, R118 ;  /* 0x00000002b5cc7825 */ /* 0x000fc400078e0276 */
[----:B------:R-:W4:Y:S01]  /*37f0*/  LDG.E.U16 R202, desc[UR44][R202.64] ;  /* 0x0000002ccaca7981 */ /* 0x000f22000c1e1500 */
[----:B------:R-:W-:Y:S01]  /*3800*/  HGMMA.64x32x16.F32 R88, gdesc[UR36].tnspA, R88 ;  /* 0x20600000245879f0 */ /* 0x000fe20008700858 */
[C---:B------:R-:W-:Y:S02]  /*3810*/  IMAD.WIDE R206, R181.reuse, 0x2, R114 ;  /* 0x00000002b5ce7825 */ /* 0x040fe400078e0272 */
[----:B------:R-:W4:Y:S02]  /*3820*/  LDG.E.U16 R204, desc[UR44][R204.64] ;  /* 0x0000002ccccc7981 */ /* 0x000f24000c1e1500 */
[C---:B------:R-:W-:Y:S02]  /*3830*/  IMAD.WIDE R208, R181.reuse, 0x2, R110 ;  /* 0x00000002b5d07825 */ /* 0x040fe400078e026e */
[----:B------:R-:W4:Y:S02]  /*3840*/  LDG.E.U16 R206, desc[UR44][R206.64] ;  /* 0x0000002ccece7981 */ /* 0x000f24000c1e1500 */
[----:B------:R-:W-:-:S02]  /*3850*/  IMAD.WIDE R210, R181, 0x2, R106 ;  /* 0x00000002b5d27825 */ /* 0x000fc400078e026a */
[----:B------:R-:W4:Y:S04]  /*3860*/  LDG.E.U16 R208, desc[UR44][R208.64] ;  /* 0x0000002cd0d07981 */ /* 0x000f28000c1e1500 */
[----:B------:R1:W4:Y:S01]  /*3870*/  LDG.E.U16 R210, desc[UR44][R210.64] ;  /* 0x0000002cd2d27981 */ /* 0x000322000c1e1500 */
[----:B------:R-:W-:Y:S01]  /*3880*/  HGMMA.64x32x16.F32 R88, gdesc[UR40].tnspA, R88, gsb0 ;  /* 0x20600000285879f0 */ /* 0x000fe20008000858 */
[C---:B0-----:R-:W-:Y:S02]  /*3890*/  IADD3 R199, P3, R215.reuse, UR6, RZ ;  /* 0x00000006d7c77c10 */ /* 0x041fe4000ff7e0ff */
[----:B------:R-:W-:Y:S02]  /*38a0*/  IADD3 R238, P0, R215, UR6, RZ ;  /* 0x00000006d7ee7c10 */ /* 0x000fe4000ff1e0ff */
[----:B------:R-:W-:Y:S01]  /*38b0*/  IADD3 RZ, P5, R199, 0x9, RZ ;  /* 0x00000009c7ff7810 */ /* 0x000fe20007fbe0ff */
[----:B------:R-:W-:Y:S01]  /*38c0*/  IMAD.X R197, RZ, RZ, UR7, P3 ;  /* 0x00000007ffc57e24 */ /* 0x000fe200098e06ff */
[----:B------:R-:W-:Y:S01]  /*38d0*/  LOP3.LUT R247, R189, 0x8, RZ, 0xfc, !PT ;  /* 0x00000008bdf77812 */ /* 0x000fe200078efcff */
[----:B-1----:R-:W-:-:S02]  /*38e0*/  IMAD.X R211, RZ, RZ, UR7, P0 ;  /* 0x00000007ffd37e24 */ /* 0x002fc400080e06ff */
[--C-:B------:R-:W-:Y:S01]  /*38f0*/  IMAD.X R209, RZ, RZ, R197.reuse, P5 ;  /* 0x000000ffffd17224 */ /* 0x100fe200028e06c5 */
[CC--:B------:R-:W-:Y:S02]  /*3900*/  ISETP.GT.U32.AND P5, PT, R238.reuse, R247.reuse, PT ;  /* 0x000000f7ee00720c */ /* 0x0c0fe40003fa4070 */
[C---:B------:R-:W-:Y:S01]  /*3910*/  ISETP.GE.U32.AND P0, PT, R238.reuse, R247, PT ;  /* 0x000000f7ee00720c */ /* 0x040fe20003f06070 */
[C---:B------:R-:W-:Y:S01]  /*3920*/  VIADD R236, R238.reuse, 0x9 ;  /* 0x00000009eeec7836 */ /* 0x040fe20000000000 */
[----:B------:R-:W-:Y:S02]  /*3930*/  IADD3 RZ, P1, R199, 0x10, RZ ;  /* 0x00000010c7ff7810 */ /* 0x000fe40007f3e0ff */
[C---:B------:R-:W-:Y:S02]  /*3940*/  ISETP.GT.U32.AND P6, PT, R238.reuse, R189, PT ;  /* 0x000000bdee00720c */ /* 0x040fe40003fc4070 */
[C---:B------:R-:W-:Y:S02]  /*3950*/  ISETP.GT.U32.AND.EX P5, PT, R211.reuse, RZ, PT, P5 ;  /* 0x000000ffd300720c */ /* 0x040fe40003fa4150 */
[----:B------:R-:W-:Y:S01]  /*3960*/  ISETP.GE.U32.AND.EX P0, PT, R211, RZ, PT, P0 ;  /* 0x000000ffd300720c */ /* 0x000fe20003f06100 */
[----:B------:R-:W-:Y:S01]  /*3970*/  VIADD R232, R238, 0x10 ;  /* 0x00000010eee87836 */ /* 0x000fe20000000000 */
[----:B------:R-:W-:Y:S01]  /*3980*/  IADD3 RZ, P2, R199, 0x11, RZ ;  /* 0x00000011c7ff7810 */ /* 0x000fe20007f5e0ff */
[----:B------:R-:W-:Y:S01]  /*3990*/  IMAD.X R207, RZ, RZ, R197, P1 ;  /* 0x000000ffffcf7224 */ /* 0x000fe200008e06c5 */
[----:B------:R-:W-:-:S02]  /*39a0*/  ISETP.GT.U32.AND P1, PT, R236, R247, PT ;  /* 0x000000f7ec00720c */ /* 0x000fc40003f24070 */
[----:B------:R-:W-:Y:S01]  /*39b0*/  ISETP.GT.U32.AND.EX P6, PT, R211, RZ, PT, P6 ;  /* 0x000000ffd300720c */ /* 0x000fe20003fc4160 */
[----:B------:R-:W-:Y:S01]  /*39c0*/  VIADD R234, R238, 0x11 ;  /* 0x00000011eeea7836 */ /* 0x000fe20000000000 */
[----:B------:R-:W-:Y:S01]  /*39d0*/  IADD3 RZ, P3, R199, 0x18, RZ ;  /* 0x00000018c7ff7810 */ /* 0x000fe20007f7e0ff */
[--C-:B------:R-:W-:Y:S01]  /*39e0*/  IMAD.X R205, RZ, RZ, R197.reuse, P2 ;  /* 0x000000ffffcd7224 */ /* 0x100fe200010e06c5 */
[-C--:B------:R-:W-:Y:S02]  /*39f0*/  ISETP.GT.U32.AND P2, PT, R232, R247.reuse, PT ;  /* 0x000000f7e800720c */ /* 0x080fe40003f44070 */
[----:B------:R-:W-:Y:S01]  /*3a00*/  ISETP.GT.U32.AND.EX P1, PT, R209, RZ, PT, P1 ;  /* 0x000000ffd100720c */ /* 0x000fe20003f24110 */
[----:B------:R-:W-:Y:S01]  /*3a10*/  VIADD R230, R238, 0x18 ;  /* 0x00000018eee67836 */ /* 0x000fe20000000000 */
[----:B------:R-:W-:Y:S01]  /*3a20*/  IADD3 RZ, P4, R199, 0x19, RZ ;  /* 0x00000019c7ff7810 */ /* 0x000fe20007f9e0ff */
[----:B------:R-:W-:Y:S01]  /*3a30*/  IMAD.X R203, RZ, RZ, R197, P3 ;  /* 0x000000ffffcb7224 */ /* 0x000fe200018e06c5 */
[----:B------:R-:W-:-:S02]  /*3a40*/  ISETP.GT.U32.AND P3, PT, R234, R247, PT ;  /* 0x000000f7ea00720c */ /* 0x000fc40003f64070 */
[----:B------:R-:W-:Y:S01]  /*3a50*/  ISETP.GT.U32.AND.EX P2, PT, R207, RZ, PT, P2 ;  /* 0x000000ffcf00720c */ /* 0x000fe20003f44120 */
[----:B------:R-:W-:Y:S01]  /*3a60*/  VIADD R212, R238, 0x19 ;  /* 0x00000019eed47836 */ /* 0x000fe20000000000 */
[----:B------:R-:W-:Y:S01]  /*3a70*/  ISETP.GT.U32.AND.EX P3, PT, R205, RZ, PT, P3 ;  /* 0x000000ffcd00720c */ /* 0x000fe20003f64130 */
[----:B------:R-:W-:Y:S01]  /*3a80*/  IMAD.X R201, RZ, RZ, R197, P4 ;  /* 0x000000ffffc97224 */ /* 0x000fe200020e06c5 */
[----:B------:R-:W-:Y:S02]  /*3a90*/  WARPGROUP.DEPBAR.LE gsb0, 0x0 ;  /* 0x00008000000079c5 */ /* 0x000fe40000010000 */
[----:B------:R-:W-:Y:S01]  /*3aa0*/  FMUL R90, R90, UR46 ;  /* 0x0000002e5a5a7c20 */ /* 0x000fe20008400000 */
[----:B------:R-:W-:Y:S01]  /*3ab0*/  FMUL R195, R91, UR46 ;  /* 0x0000002e5bc37c20 */ /* 0x000fe20008400000 */
[----:B------:R-:W-:Y:S01]  /*3ac0*/  FMUL R94, R94, UR46 ;  /* 0x0000002e5e5e7c20 */ /* 0x000fe20008400000 */
[----:B------:R-:W-:Y:S01]  /*3ad0*/  ISETP.GT.U32.AND P4, PT, R230, R247, PT ;  /* 0x000000f7e600720c */ /* 0x000fe20003f84070 */
[----:B------:R-:W-:Y:S01]  /*3ae0*/  BAR.SYNC.DEFER_BLOCKING 0x0 ;  /* 0x0000000000007b1d */ /* 0x000fe20000010000 */
[----:B------:R-:W-:-:S02]  /*3af0*/  FSEL R90, R90, -INF , !P5 ;  /* 0xff8000005a5a7808 */ /* 0x000fc40006800000 */
[----:B------:R-:W-:Y:S01]  /*3b00*/  FSEL R195, R195, -INF , !P0 ;  /* 0xff800000c3c37808 */ /* 0x000fe20004000000 */
[----:B------:R-:W-:Y:S01]  /*3b10*/  FMUL R95, R95, UR46 ;  /* 0x0000002e5f5f7c20 */ /* 0x000fe20008400000 */
[----:B------:R-:W-:Y:S02]  /*3b20*/  FSEL R94, R94, -INF , !P6 ;  /* 0xff8000005e5e7808 */ /* 0x000fe40007000000 */
[----:B------:R-:W-:Y:S01]  /*3b30*/  FMNMX R91, R90, R195, !PT ;  /* 0x000000c35a5b7209 */ /* 0x000fe20007800000 */
[----:B------:R-:W-:Y:S01]  /*3b40*/  FMUL R98, R98, UR46 ;  /* 0x0000002e62627c20 */ /* 0x000fe20008400000 */
[----:B------:R-:W-:Y:S02]  /*3b50*/  FSEL R95, R95, -INF , !P1 ;  /* 0xff8000005f5f7808 */ /* 0x000fe40004800000 */
[----:B------:R-:W-:Y:S01]  /*3b60*/  FMNMX R240, R94, R91, !PT ;  /* 0x0000005b5ef07209 */ /* 0x000fe20007800000 */
[----:B------:R-:W-:Y:S01]  /*3b70*/  FMUL R99, R99, UR46 ;  /* 0x0000002e63637c20 */ /* 0x000fe20008400000 */
[----:B------:R-:W-:-:S02]  /*3b80*/  FSEL R98, R98, -INF , !P2 ;  /* 0xff80000062627808 */ /* 0x000fc40005000000 */
[----:B------:R-:W-:Y:S01]  /*3b90*/  FMNMX R91, R95, R240, !PT ;  /* 0x000000f05f5b7209 */ /* 0x000fe20007800000 */
[----:B------:R-:W-:Y:S01]  /*3ba0*/  FMUL R102, R102, UR46 ;  /* 0x0000002e66667c20 */ /* 0x000fe20008400000 */
[----:B------:R-:W-:Y:S02]  /*3bb0*/  ISETP.GT.U32.AND P5, PT, R212, R247, PT ;  /* 0x000000f7d400720c */ /* 0x000fe40003fa4070 */
[----:B------:R-:W-:Y:S02]  /*3bc0*/  ISETP.GT.U32.AND.EX P4, PT, R203, RZ, PT, P4 ;  /* 0x000000ffcb00720c */ /* 0x000fe40003f84140 */
[----:B------:R-:W-:Y:S02]  /*3bd0*/  FSEL R99, R99, -INF , !P3 ;  /* 0xff80000063637808 */ /* 0x000fe40005800000 */
[----:B------:R-:W-:Y:S01]  /*3be0*/  FMNMX R240, R98, R91, !PT ;  /* 0x0000005b62f07209 */ /* 0x000fe20007800000 */
[----:B------:R-:W-:Y:S01]  /*3bf0*/  FMUL R91, R103, UR46 ;  /* 0x0000002e675b7c20 */ /* 0x000fe20008400000 */
[----:B------:R-:W-:-:S02]  /*3c00*/  ISETP.GT.U32.AND.EX P5, PT, R201, RZ, PT, P5 ;  /* 0x000000ffc900720c */ /* 0x000fc40003fa4150 */
[----:B------:R-:W-:Y:S02]  /*3c10*/  FSEL R102, R102, -INF , !P4 ;  /* 0xff80000066667808 */ /* 0x000fe40006000000 */
[----:B------:R-:W-:Y:S02]  /*3c20*/  FMNMX R103, R99, R240, !PT ;  /* 0x000000f063677209 */ /* 0x000fe40007800000 */
[----:B------:R-:W-:Y:S02]  /*3c30*/  FSEL R91, R91, -INF , !P5 ;  /* 0xff8000005b5b7808 */ /* 0x000fe40006800000 */
[----:B------:R-:W-:Y:S02]  /*3c40*/  FMNMX R240, R102, R103, !PT ;  /* 0x0000006766f07209 */ /* 0x000fe40007800000 */
[C---:B------:R-:W-:Y:S01]  /*3c50*/  ISETP.GE.U32.AND P0, PT, R238.reuse, R189, PT ;  /* 0x000000bdee00720c */ /* 0x040fe20003f06070 */
[----:B------:R-:W-:Y:S01]  /*3c60*/  VIADD R238, R238, 0x8 ;  /* 0x00000008eeee7836 */ /* 0x000fe20000000000 */
[----:B------:R-:W-:-:S04]  /*3c70*/  FMNMX R103, R91, R240, !PT ;  /* 0x000000f05b677209 */ /* 0x000fc80007800000 */
[-C--:B------:R-:W-:Y:S02]  /*3c80*/  ISETP.GT.U32.AND P1, PT, R238, R189.reuse, PT ;  /* 0x000000bdee00720c */ /* 0x080fe40003f24070 */
[----:B------:R-:W0:Y:S01]  /*3c90*/  SHFL.BFLY PT, R238, R103, 0x2, 0x1f ;  /* 0x0c401f0067ee7f89 */ /* 0x000e2200000e0000 */
[----:B------:R-:W-:Y:S01]  /*3ca0*/  IADD3 RZ, P2, R199, 0x8, RZ ;  /* 0x00000008c7ff7810 */ /* 0x000fe20007f5e0ff */
[----:B------:R-:W-:Y:S01]  /*3cb0*/  FMUL R89, R89, UR46 ;  /* 0x0000002e59597c20 */ /* 0x000fe20008400000 */
[----:B------:R-:W-:Y:S01]  /*3cc0*/  FMUL R88, R88, UR46 ;  /* 0x0000002e58587c20 */ /* 0x000fe20008400000 */
[----:B------:R-:W-:Y:S02]  /*3cd0*/  ISETP.GE.U32.AND.EX P0, PT, R211, RZ, PT, P0 ;  /* 0x000000ffd300720c */ /* 0x000fe40003f06100 */
[----:B------:R-:W-:Y:S02]  /*3ce0*/  IMAD.X R197, RZ, RZ, R197, P2 ;  /* 0x000000ffffc57224 */ /* 0x000fe400010e06c5 */
[----:B------:R-:W-:Y:S01]  /*3cf0*/  FMUL R92, R92, UR46 ;  /* 0x0000002e5c5c7c20 */ /* 0x000fe20008400000 */
[----:B------:R-:W-:-:S02]  /*3d00*/  ISETP.GT.U32.AND P5, PT, R236, R189, PT ;  /* 0x000000bdec00720c */ /* 0x000fc40003fa4070 */
[----:B------:R-:W-:Y:S02]  /*3d10*/  FSEL R89, R89, -INF , !P0 ;  /* 0xff80000059597808 */ /* 0x000fe40004000000 */
[----:B------:R-:W-:Y:S02]  /*3d20*/  ISETP.GT.U32.AND.EX P1, PT, R197, RZ, PT, P1 ;  /* 0x000000ffc500720c */ /* 0x000fe40003f24110 */
[----:B------:R-:W-:Y:S01]  /*3d30*/  FSEL R88, R88, -INF , !P6 ;  /* 0xff80000058587808 */ /* 0x000fe20007000000 */
[----:B------:R-:W-:Y:S01]  /*3d40*/  FMUL R93, R93, UR46 ;  /* 0x0000002e5d5d7c20 */ /* 0x000fe20008400000 */
[----:B------:R-:W-:Y:S02]  /*3d50*/  ISETP.GT.U32.AND P4, PT, R232, R189, PT ;  /* 0x000000bde800720c */ /* 0x000fe40003f84070 */
[----:B------:R-:W-:Y:S02]  /*3d60*/  ISETP.GT.U32.AND.EX P5, PT, R209, RZ, PT, P5 ;  /* 0x000000ffd100720c */ /* 0x000fe40003fa4150 */
[----:B------:R-:W-:-:S02]  /*3d70*/  FSEL R92, R92, -INF , !P1 ;  /* 0xff8000005c5c7808 */ /* 0x000fc40004800000 */
[----:B------:R-:W-:Y:S01]  /*3d80*/  FMNMX R197, R88, R89, !PT ;  /* 0x0000005958c57209 */ /* 0x000fe20007800000 */
[----:B------:R-:W-:Y:S01]  /*3d90*/  FMUL R96, R96, UR46 ;  /* 0x0000002e60607c20 */ /* 0x000fe20008400000 */
[-C--:B------:R-:W-:Y:S02]  /*3da0*/  ISETP.GT.U32.AND P0, PT, R212, R189.reuse, PT ;  /* 0x000000bdd400720c */ /* 0x080fe40003f04070 */
[----:B------:R-:W-:Y:S02]  /*3db0*/  ISETP.GT.U32.AND P3, PT, R234, R189, PT ;  /* 0x000000bdea00720c */ /* 0x000fe40003f64070 */
[----:B------:R-:W-:Y:S02]  /*3dc0*/  ISETP.GT.U32.AND.EX P4, PT, R207, RZ, PT, P4 ;  /* 0x000000ffcf00720c */ /* 0x000fe40003f84140 */
[----:B------:R-:W-:Y:S02]  /*3dd0*/  FSEL R93, R93, -INF , !P5 ;  /* 0xff8000005d5d7808 */ /* 0x000fe40006800000 */
[----:B------:R-:W-:Y:S01]  /*3de0*/  FMNMX R212, R92, R197, !PT ;  /* 0x000000c55cd47209 */ /* 0x000fe20007800000 */
[----:B------:R-:W-:Y:S01]  /*3df0*/  FMUL R97, R97, UR46 ;  /* 0x0000002e61617c20 */ /* 0x000fe20008400000 */
[----:B0-----:R-:W-:-:S02]  /*3e00*/  FMNMX R238, R103, R238, !PT ;  /* 0x000000ee67ee7209 */ /* 0x001fc40007800000 */
[----:B------:R-:W-:Y:S02]  /*3e10*/  ISETP.GT.U32.AND P2, PT, R230, R189, PT ;  /* 0x000000bde600720c */ /* 0x000fe40003f44070 */
[----:B------:R-:W-:Y:S02]  /*3e20*/  ISETP.GT.U32.AND.EX P3, PT, R205, RZ, PT, P3 ;  /* 0x000000ffcd00720c */ /* 0x000fe40003f64130 */
[----:B------:R-:W-:Y:S02]  /*3e30*/  FSEL R96, R96, -INF , !P4 ;  /* 0xff80000060607808 */ /* 0x000fe40006000000 */
[----:B------:R-:W-:Y:S01]  /*3e40*/  FMNMX R103, R93, R212, !PT ;  /* 0x000000d45d677209 */ /* 0x000fe20007800000 */
[----:B------:R-:W-:Y:S01]  /*3e50*/  FMUL R100, R100, UR46 ;  /* 0x0000002e64647c20 */ /* 0x000fe20008400000 */
[----:B------:R-:W-:Y:S02]  /*3e60*/  ISETP.GT.U32.AND.EX P2, PT, R203, RZ, PT, P2 ;  /* 0x000000ffcb00720c */ /* 0x000fe40003f44120 */
[----:B------:R-:W-:-:S02]  /*3e70*/  FSEL R97, R97, -INF , !P3 ;  /* 0xff80000061617808 */ /* 0x000fc40005800000 */
[----:B------:R-:W-:Y:S01]  /*3e80*/  FMNMX R212, R96, R103, !PT ;  /* 0x0000006760d47209 */ /* 0x000fe20007800000 */
[----:B------:R-:W0:Y:S01]  /*3e90*/  SHFL.BFLY PT, R203, R238, 0x1, 0x1f ;  /* 0x0c201f00eecb7f89 */ /* 0x000e2200000e0000 */
[----:B------:R-:W-:Y:S01]  /*3ea0*/  FMUL R197, R101, UR46 ;  /* 0x0000002e65c57c20 */ /* 0x000fe20008400000 */
[----:B------:R-:W-:Y:S02]  /*3eb0*/  ISETP.GT.U32.AND.EX P0, PT, R201, RZ, PT, P0 ;  /* 0x000000ffc900720c */ /* 0x000fe40003f04100 */
[----:B------:R-:W-:Y:S02]  /*3ec0*/  FSEL R101, R100, -INF , !P2 ;  /* 0xff80000064657808 */ /* 0x000fe40005000000 */
[----:B------:R-:W-:Y:S02]  /*3ed0*/  FMNMX R212, R97, R212, !PT ;  /* 0x000000d461d47209 */ /* 0x000fe40007800000 */
[----:B------:R-:W-:Y:S02]  /*3ee0*/  FSEL R197, R197, -INF , !P0 ;  /* 0xff800000c5c57808 */ /* 0x000fe40004000000 */
[----:B------:R-:W-:-:S04]  /*3ef0*/  FMNMX R212, R101, R212, !PT ;  /* 0x000000d465d47209 */ /* 0x000fc80007800000 */
[----:B------:R-:W-:-:S05]  /*3f00*/  FMNMX R199, R197, R212, !PT ;  /* 0x000000d4c5c77209 */ /* 0x000fca0007800000 */
[----:B------:R-:W1:Y:S01]  /*3f10*/  SHFL.BFLY PT, R212, R199, 0x2, 0x1f ;  /* 0x0c401f00c7d47f89 */ /* 0x000e6200000e0000 */
[----:B0-----:R-:W-:-:S04]  /*3f20*/  FMNMX R100, R238, R203, !PT ;  /* 0x000000cbee647209 */ /* 0x001fc80007800000 */
[----:B------:R-:W-:-:S05]  /*3f30*/  FMNMX R100, R100, R191, !PT ;  /* 0x000000bf64647209 */ /* 0x000fca0007800000 */
[----:B------:R-:W-:-:S04]  /*3f40*/  FADD R90, R90, -R100 ;  /* 0x800000645a5a7221 */ /* 0x000fc80000000000 */
[----:B------:R-:W-:Y:S01]  /*3f50*/  FMUL R103, R90, 1.4426950216293334961 ;  /* 0x3fb8aa3b5a677820 */ /* 0x000fe20000400000 */
[----:B-1----:R-:W-:-:S05]  /*3f60*/  FMNMX R90, R199, R212, !PT ;  /* 0x000000d4c75a7209 */ /* 0x002fca0007800000 */
[----:B------:R-:W0:Y:S01]  /*3f70*/  SHFL.BFLY PT, R199, R90, 0x1, 0x1f ;  /* 0x0c201f005ac77f89 */ /* 0x000e2200000e0000 */
[----:B------:R-:W-:-:S03]  /*3f80*/  FADD R95, R95, -R100 ;  /* 0x800000645f5f7221 */ /* 0x000fc60000000000 */
[----:B--2---:R-:W-:Y:S01]  /*3f90*/  STS.U16 [R178+UR17+0x4000], R221 ;  /* 0x004000ddb2007988 */ /* 0x004fe20008000411 */
[----:B------:R-:W-:-:S03]  /*3fa0*/  FMUL R201, R95, 1.4426950216293334961 ;  /* 0x3fb8aa3b5fc97820 */ /* 0x000fc60000400000 */
[----:B------:R-:W-:Y:S04]  /*3fb0*/  STS.U16 [R178+UR17+0x4200], R219 ;  /* 0x004200dbb2007988 */ /* 0x000fe80008000411 */
[----:B------:R-:W-:Y:S04]  /*3fc0*/  STS.U16 [R178+UR17+0x4400], R225 ;  /* 0x004400e1b2007988 */ /* 0x000fe80008000411 */
[----:B------:R-:W-:Y:S04]  /*3fd0*/  STS.U16 [R178+UR17+0x4600], R227 ;  /* 0x004600e3b2007988 */ /* 0x000fe80008000411 */
[----:B------:R-:W-:Y:S04]  /*3fe0*/  STS.U16 [R178+UR17+0x4800], R229 ;  /* 0x004800e5b2007988 */ /* 0x000fe80008000411 */
[----:B------:R-:W-:Y:S01]  /*3ff0*/  STS.U16 [R178+UR17+0x4a00], R217 ;  /* 0x004a00d9b2007988 */ /* 0x000fe20008000411 */
[----:B0-----:R-:W-:-:S03]  /*4000*/  FMNMX R95, R90, R199, !PT ;  /* 0x000000c75a5f7209 */ /* 0x001fc60007800000 */
[----:B------:R-:W-:Y:S04]  /*4010*/  STS.U16 [R178+UR17+0x4c00], R223 ;  /* 0x004c00dfb2007988 */ /* 0x000fe80008000411 */
[----:B---3--:R-:W-:Y:S04]  /*4020*/  STS.U16 [R178+UR17+0x4e00], R231 ;  /* 0x004e00e7b2007988 */ /* 0x008fe80008000411 */
[----:B-----5:R-:W-:Y:S04]  /*4030*/  STS.U16 [R178+UR17+0x5000], R233 ;  /* 0x005000e9b2007988 */ /* 0x020fe80008000411 */
        /* <DEDUP_REMOVED lines=15> */
[----:B----4-:R-:W-:Y:S04]  /*4130*/  STS.U16 [R177+UR17+0x5100], R196 ;  /* 0x005100c4b1007988 */ /* 0x010fe80008000411 */
[----:B------:R-:W-:Y:S04]  /*4140*/  STS.U16 [R177+UR17+0x5300], R198 ;  /* 0x005300c6b1007988 */ /* 0x000fe80008000411 */
[----:B------:R-:W-:Y:S04]  /*4150*/  STS.U16 [R177+UR17+0x5500], R200 ;  /* 0x005500c8b1007988 */ /* 0x000fe80008000411 */
[----:B------:R-:W-:Y:S04]  /*4160*/  STS.U16 [R177+UR17+0x5700], R202 ;  /* 0x005700cab1007988 */ /* 0x000fe80008000411 */
[----:B------:R-:W-:Y:S04]  /*4170*/  STS.U16 [R177+UR17+0x5900], R204 ;  /* 0x005900ccb1007988 */ /* 0x000fe80008000411 */
[----:B------:R-:W-:Y:S04]  /*4180*/  STS.U16 [R177+UR17+0x5b00], R206 ;  /* 0x005b00ceb1007988 */ /* 0x000fe80008000411 */
[----:B------:R-:W-:Y:S04]  /*4190*/  STS.U16 [R177+UR17+0x5d00], R208 ;  /* 0x005d00d0b1007988 */ /* 0x000fe80008000411 */
[----:B------:R-:W-:Y:S01]  /*41a0*/  STS.U16 [R177+UR17+0x5f00], R210 ;  /* 0x005f00d2b1007988 */ /* 0x000fe20008000411 */
[--C-:B------:R-:W-:Y:S01]  /*41b0*/  FADD R195, R195, -R100.reuse ;  /* 0x80000064c3c37221 */ /* 0x100fe20000000000 */
[----:B------:R1:W-:Y:S06]  /*41c0*/  MEMBAR.ALL.CTA ;  /* 0x0000000000007992 */ /* 0x0003ec0000008000 */
[----:B-1----:R-:W1:Y:S01]  /*41d0*/  FENCE.VIEW.ASYNC.S ;  /* 0x00000000000073c6 */ /* 0x002e620000000000 */
[----:B------:R-:W-:Y:S01]  /*41e0*/  FMNMX R230, R95, R190, !PT ;  /* 0x000000be5fe67209 */ /* 0x000fe20007800000 */
[----:B------:R-:W-:Y:S01]  /*41f0*/  FADD R94, R94, -R100 ;  /* 0x800000645e5e7221 */ /* 0x000fe20000000000 */
[----:B------:R-:W-:-:S03]  /*4200*/  FMUL R212, R195, 1.4426950216293334961 ;  /* 0x3fb8aa3bc3d47820 */ /* 0x000fc60000400000 */
[----:B------:R-:W-:Y:S01]  /*4210*/  FMUL R195, R94, 1.4426950216293334961 ;  /* 0x3fb8aa3b5ec37820 */ /* 0x000fe20000400000 */
[----:B------:R-:W-:Y:S01]  /*4220*/  FADD R88, R88, -R230 ;  /* 0x800000e658587221 */ /* 0x000fe20000000000 */
[----:B------:R-:W-:-:S03]  /*4230*/  FADD R94, R98, -R100 ;  /* 0x80000064625e7221 */ /* 0x000fc60000000000 */
[----:B------:R-:W-:Y:S01]  /*4240*/  FMUL R88, R88, 1.4426950216293334961 ;  /* 0x3fb8aa3b58587820 */ /* 0x000fe20000400000 */
[----:B------:R-:W-:Y:S01]  /*4250*/  FMUL R203, R94, 1.4426950216293334961 ;  /* 0x3fb8aa3b5ecb7820 */ /* 0x000fe20000400000 */
[----:B------:R-:W-:Y:S01]  /*4260*/  FADD R94, R99, -R100 ;  /* 0x80000064635e7221 */ /* 0x000fe20000000000 */
[----:B------:R-:W-:Y:S01]  /*4270*/  MUFU.EX2 R98, R201 ;  /* 0x000000c900627308 */ /* 0x000fe20000000800 */
[----:B------:R-:W-:Y:S01]  /*4280*/  FADD R90, -R100, R191 ;  /* 0x000000bf645a7221 */ /* 0x000fe20000000100 */
[--C-:B------:R-:W-:Y:S01]  /*4290*/  FADD R96, R96, -R230.reuse ;  /* 0x800000e660607221 */ /* 0x100fe20000000000 */
[--C-:B------:R-:W-:Y:S01]  /*42a0*/  FADD R97, R97, -R230.reuse ;  /* 0x800000e661617221 */ /* 0x100fe20000000000 */
[----:B------:R-:W-:Y:S01]  /*42b0*/  FADD R101, R101, -R230 ;  /* 0x800000e665657221 */ /* 0x000fe20000000000 */
[----:B------:R-:W-:-:S03]  /*42c0*/  FMUL R205, R94, 1.4426950216293334961 ;  /* 0x3fb8aa3b5ecd7820 */ /* 0x000fc60000400000 */
[----:B------:R2:W-:Y:S01]  /*42d0*/  MUFU.EX2 R201, R88 ;  /* 0x0000005800c97308 */ /* 0x0005e20000000800 */
[--C-:B------:R-:W-:Y:S01]  /*42e0*/  FADD R94, R102, -R100.reuse ;  /* 0x80000064665e7221 */ /* 0x100fe20000000000 */
[----:B------:R-:W-:Y:S01]  /*42f0*/  FADD R91, R91, -R100 ;  /* 0x800000645b5b7221 */ /* 0x000fe20000000000 */
[--C-:B------:R-:W-:Y:S01]  /*4300*/  FADD R89, R89, -R230.reuse ;  /* 0x800000e659597221 */ /* 0x100fe20000000000 */
[--C-:B------:R-:W-:Y:S01]  /*4310*/  FADD R92, R92, -R230.reuse ;  /* 0x800000e65c5c7221 */ /* 0x100fe20000000000 */
[--C-:B------:R-:W-:Y:S01]  /*4320*/  FADD R93, R93, -R230.reuse ;  /* 0x800000e65d5d7221 */ /* 0x100fe20000000000 */
[----:B------:R-:W-:Y:S01]  /*4330*/  FADD R197, R197, -R230 ;  /* 0x800000e6c5c57221 */ /* 0x000fe20000000000 */
[----:B--2---:R-:W-:Y:S01]  /*4340*/  FADD R88, -R230, R190 ;  /* 0x000000bee6587221 */ /* 0x004fe20000000100 */
[----:B------:R-:W-:Y:S01]  /*4350*/  FMUL R90, R90, 1.4426950216293334961 ;  /* 0x3fb8aa3b5a5a7820 */ /* 0x000fe20000400000 */
        /* <DEDUP_REMOVED lines=10> */
[----:B------:R-:W2:Y:S08]  /*4400*/  MUFU.EX2 R191, R90 ;  /* 0x0000005a00bf7308 */ /* 0x000eb00000000800 */
[----:B0-----:R-:W0:Y:S08]  /*4410*/  MUFU.EX2 R194, R88 ;  /* 0x0000005800c27308 */ /* 0x001e300000000800 */
[----:B------:R-:W-:Y:S08]  /*4420*/  MUFU.EX2 R99, R203 ;  /* 0x000000cb00637308 */ /* 0x000ff00000000800 */
[----:B------:R-:W-:Y:S08]  /*4430*/  MUFU.EX2 R103, R103 ;  /* 0x0000006700677308 */ /* 0x000ff00000000800 */
[----:B------:R-:W3:Y:S08]  /*4440*/  MUFU.EX2 R212, R212 ;  /* 0x000000d400d47308 */ /* 0x000ef00000000800 */
[----:B------:R-:W4:Y:S08]  /*4450*/  MUFU.EX2 R195, R195 ;  /* 0x000000c300c37308 */ /* 0x000f300000000800 */
[----:B------:R-:W-:Y:S08]  /*4460*/  MUFU.EX2 R102, R205 ;  /* 0x000000cd00667308 */ /* 0x000ff00000000800 */
[----:B------:R-:W-:Y:S08]  /*4470*/  MUFU.EX2 R199, R94 ;  /* 0x0000005e00c77308 */ /* 0x000ff00000000800 */
[----:B------:R-:W-:Y:S08]  /*4480*/  MUFU.EX2 R232, R91 ;  /* 0x0000005b00e87308 */ /* 0x000ff00000000800 */
[----:B------:R3:W5:Y:S08]  /*4490*/  MUFU.EX2 R234, R89 ;  /* 0x0000005900ea7308 */ /* 0x0007700000000800 */
[----:B------:R-:W-:Y:S08]  /*44a0*/  MUFU.EX2 R203, R92 ;  /* 0x0000005c00cb7308 */ /* 0x000ff00000000800 */
[----:B------:R-:W1:Y:S08]  /*44b0*/  MUFU.EX2 R236, R93 ;  /* 0x0000005d00ec7308 */ /* 0x000e700000000800 */
[----:B------:R-:W-:Y:S08]  /*44c0*/  MUFU.EX2 R96, R96 ;  /* 0x0000006000607308 */ /* 0x000ff00000000800 */
[----:B------:R-:W1:Y:S08]  /*44d0*/  MUFU.EX2 R97, R97 ;  /* 0x0000006100617308 */ /* 0x000e700000000800 */
[----:B------:R-:W-:Y:S08]  /*44e0*/  MUFU.EX2 R101, R101 ;  /* 0x0000006500657308 */ /* 0x000ff00000000800 */
[----:B------:R-:W1:Y:S01]  /*44f0*/  MUFU.EX2 R190, R197 ;  /* 0x000000c500be7308 */ /* 0x000e620000000800 */
[-C--:B--2---:R-:W-:Y:S01]  /*4500*/  FMUL R26, R26, R191.reuse ;  /* 0x000000bf1a1a7220 */ /* 0x084fe20000400000 */
[-C--:B------:R-:W-:Y:S01]  /*4510*/  FMUL R27, R27, R191.reuse ;  /* 0x000000bf1b1b7220 */ /* 0x080fe20000400000 */
        /* <DEDUP_REMOVED lines=29> */
[----:B------:R-:W-:Y:S01]  /*46f0*/  FMUL R87, R87, R191 ;  /* 0x000000bf57577220 */ /* 0x000fe20000400000 */
[-C--:B0-----:R-:W-:Y:S01]  /*4700*/  FMUL R24, R24, R194.reuse ;  /* 0x000000c218187220 */ /* 0x081fe20000400000 */
        /* <DEDUP_REMOVED lines=31> */
[----:B---3--:R-:W-:-:S02]  /*4900*/  F2FP.F16.F32.PACK_AB R89, R212, R103 ;  /* 0x00000067d459723e */ /* 0x008fc400000000ff */
[----:B----4-:R-:W-:Y:S02]  /*4910*/  F2FP.F16.F32.PACK_AB R91, R98, R195 ;  /* 0x000000c3625b723e */ /* 0x010fe400000000ff */
[----:B-----5:R-:W-:Y:S02]  /*4920*/  F2FP.F16.F32.PACK_AB R88, R234, R201 ;  /* 0x000000c9ea58723e */ /* 0x020fe400000000ff */
[----:B-1----:R-:W-:Y:S02]  /*4930*/  F2FP.F16.F32.PACK_AB R90, R236, R203 ;  /* 0x000000cbec5a723e */ /* 0x002fe400000000ff */
[----:B------:R-:W-:Y:S02]  /*4940*/  F2FP.F16.F32.PACK_AB R92, R97, R96 ;  /* 0x00000060615c723e */ /* 0x000fe400000000ff */
[----:B------:R-:W-:Y:S02]  /*4950*/  F2FP.F16.F32.PACK_AB R93, R102, R99 ;  /* 0x00000063665d723e */ /* 0x000fe400000000ff */
[----:B------:R-:W-:-:S02]  /*4960*/  F2FP.F16.F32.PACK_AB R94, R190, R101 ;  /* 0x00000065be5e723e */ /* 0x000fc400000000ff */
[----:B------:R-:W-:Y:S01]  /*4970*/  F2FP.F16.F32.PACK_AB R95, R232, R199 ;  /* 0x000000c7e85f723e */ /* 0x000fe200000000ff */
[----:B------:R-:W-:Y:S06]  /*4980*/  BAR.SYNC.DEFER_BLOCKING 0x0 ;  /* 0x0000000000007b1d */ /* 0x000fec0000010000 */
[----:B------:R-:W-:Y:S01]  /*4990*/  UMOV UR14, UR4 ;  /* 0x00000004000e7c82 */ /* 0x000fe20008000000 */
[----:B------:R-:W-:Y:S01]  /*49a0*/  UMOV UR15, 0x80000020 ;  /* 0x80000020000f7882 */ /* 0x000fe20000000000 */
[----:B------:R-:W-:-:S06]  /*49b0*/  WARPGROUP.ARRIVE ;  /* 0x00000000000079c5 */ /* 0x000fcc0000000000 */
[----:B------:R-:W-:Y:S01]  /*49c0*/  HGMMA.64x128x16.F32 R24, R88, gdesc[UR12], R24 ;  /* 0x01e0000c58187df0 */ /* 0x000fe20008700818 */
[----:B------:R-:W-:Y:S01]  /*49d0*/  FADD R212, R103, R212 ;  /* 0x000000d467d47221 */ /* 0x000fe20000000000 */
[----:B------:R-:W-:-:S03]  /*49e0*/  FADD R234, R201, R234 ;  /* 0x000000eac9ea7221 */ /* 0x000fc60000000000 */
        /* <DEDUP_REMOVED lines=11> */
[----:B------:R-:W-:-:S04]  /*4aa0*/  FADD R101, R190, R101 ;  /* 0x00000065be657221 */ /* 0x000fc80000000000 */
[----:B------:R-:W0:Y:S04]  /*4ab0*/  SHFL.BFLY PT, R98, R199, 0x2, 0x1f ;  /* 0x0c401f00c7627f89 */ /* 0x000e2800000e0000 */
[----:B------:R-:W1:Y:S01]  /*4ac0*/  SHFL.BFLY PT, R96, R101, 0x2, 0x1f ;  /* 0x0c401f0065607f89 */ /* 0x000e6200000e0000 */
[----:B------:R-:W-:Y:S01]  /*4ad0*/  HGMMA.64x128x16.F32 R24, R92, gdesc[UR16], R24, gsb0 ;  /* 0x01e000105c187df0 */ /* 0x000fe20008000818 */
[----:B0-----:R-:W-:Y:S01]  /*4ae0*/  FADD R98, R199, R98 ;  /* 0x00000062c7627221 */ /* 0x001fe20000000000 */
[----:B-1----:R-:W-:Y:S01]  /*4af0*/  FADD R96, R101, R96 ;  /* 0x0000006065607221 */ /* 0x002fe20000000000 */
[----:B------:R-:W-:-:S03]  /*4b00*/  UIADD3 UR6, UP0, UR6, 0x20, URZ ;  /* 0x0000002006067890 */ /* 0x000fc6000ff1e03f */
[----:B------:R-:W0:Y:S01]  /*4b10*/  SHFL.BFLY PT, R99, R98, 0x1, 0x1f ;  /* 0x0c201f0062637f89 */ /* 0x000e2200000e0000 */
[----:B------:R-:W-:-:S03]  /*4b20*/  UIADD3.X UR7, URZ, UR7, URZ, UP0, !UPT ;  /* 0x000000073f077290 */ /* 0x000fc600087fe43f */
[----:B------:R-:W1:Y:S01]  /*4b30*/  SHFL.BFLY PT, R97, R96, 0x1, 0x1f ;  /* 0x0c201f0060617f89 */ /* 0x000e6200000e0000 */
[----:B------:R-:W-:Y:S02]  /*4b40*/  ISETP.LE.U32.AND P0, PT, R214, UR6, PT ;  /* 0x00000006d6007c0c */ /* 0x000fe4000bf03070 */
[----:B------:R-:W-:-:S05]  /*4b50*/  IMAD.U32 R103, RZ, RZ, UR7 ;  /* 0x00000007ff677e24 */ /* 0x000fca000f8e00ff */
[----:B------:R-:W-:Y:S01]  /*4b60*/  ISETP.GE.U32.AND.EX P0, PT, R103, RZ, PT, P0 ;  /* 0x000000ff6700720c */ /* 0x000fe20003f06100 */
[----:B------:R-:W-:Y:S02]  /*4b70*/  IMAD R181, R173, 0x20, R181 ;  /* 0x00000020adb57824 */ /* 0x000fe400078e02b5 */
[----:B------:R-:W-:Y:S02]  /*4b80*/  IMAD R187, R175, 0x20, R187 ;  /* 0x00000020afbb7824 */ /* 0x000fe400078e02bb */
[----:B------:R-:W-:Y:S02]  /*4b90*/  IMAD.MOV.U32 R190, RZ, RZ, R230 ;  /* 0x000000ffffbe7224 */ /* 0x000fe400078e00e6 */
[----:B0-----:R-:W-:Y:S01]  /*4ba0*/  FADD R102, R98, R99 ;  /* 0x0000006362667221 */ /* 0x001fe20000000000 */
[----:B-1----:R-:W-:-:S03]  /*4bb0*/  FADD R97, R96, R97 ;  /* 0x0000006160617221 */ /* 0x002fc60000000000 */
[----:B------:R-:W-:Y:S01]  /*4bc0*/  FFMA R192, R191, R192, R102 ;  /* 0x000000c0bfc07223 */ /* 0x000fe20000000066 */
[----:B------:R-:W-:Y:S02]  /*4bd0*/  IMAD.MOV.U32 R96, RZ, RZ, R100 ;  /* 0x000000ffff607224 */ /* 0x000fe400078e0064 */
[----:B------:R-:W-:Y:S01]  /*4be0*/  FFMA R193, R194, R193, R97 ;  /* 0x000000c1c2c17223 */ /* 0x000fe20000000061 */
[----:B------:R-:W-:Y:S02]  /*4bf0*/  IMAD.MOV.U32 R97, RZ, RZ, R230 ;  /* 0x000000ffff617224 */ /* 0x000fe400078e00e6 */
[----:B------:R-:W-:Y:S01]  /*4c00*/  IMAD.MOV.U32 R191, RZ, RZ, R100 ;  /* 0x000000ffffbf7224 */ /* 0x000fe200078e0064 */
[----:B------:R-:W-:Y:S02]  /*4c10*/  WARPGROUP.DEPBAR.LE gsb0, 0x0 ;  /* 0x00008000000079c5 */ /* 0x000fe40000010000 */
[----:B------:R-:W-:Y:S05]  /*4c20*/  @!P0 BRA `(.L_x_1) ;  /* 0xffffffdc00008947 */ /* 0x000fea000383ffff */
.L_x_0:
[----:B------:R-:W-:Y:S01]  /*4c30*/  FMUL R17, R62, 0.25 ;  /* 0x3e8000003e117820 */ /* 0x000fe20000400000 */
[----:B------:R-:W-:Y:S01]  /*4c40*/  FSETP.GT.AND P1, PT, |R192|, 8.50705917302346158658e+37, PT ;  /* 0x7e800000c000780b */ /* 0x000fe20003f24200 */
[----:B------:R-:W-:Y:S01]  /*4c50*/  FMUL R16, R59, 0.25 ;  /* 0x3e8000003b107820 */ /* 0x000fe20000400000 */
[----:B------:R-:W-:Y:S01]  /*4c60*/  ISETP.NE.U32.AND P0, PT, R0, RZ, PT ;  /* 0x000000ff0000720c */ /* 0x000fe20003f05070 */
[----:B------:R-:W-:Y:S01]  /*4c70*/  FMUL R0, R63, 0.25 ;  /* 0x3e8000003f007820 */ /* 0x000fe20000400000 */
[----:B------:R-:W-:Y:S01]  /*4c80*/  FSEL R131, R17, R62, P1 ;  /* 0x0000003e11837208 */ /* 0x000fe20000800000 */
[----:B------:R-:W-:Y:S01]  /*4c90*/  FMUL R17, R58, 0.25 ;  /* 0x3e8000003a117820 */ /* 0x000fe20000400000 */
[----:B------:R-:W-:Y:S01]  /*4ca0*/  FMUL R19, R54, 0.25 ;  /* 0x3e80000036137820 */ /* 0x000fe20000400000 */
[----:B------:R-:W-:Y:S01]  /*4cb0*/  FSEL R135, R16, R59, P1 ;  /* 0x0000003b10877208 */ /* 0x000fe20000800000 */
[----:B------:R-:W-:Y:S01]  /*4cc0*/  FMUL R16, R51, 0.25 ;  /* 0x3e80000033107820 */ /* 0x000fe20000400000 */
[----:B------:R-:W-:Y:S01]  /*4cd0*/  FSEL R129, R0, R63, P1 ;  /* 0x0000003f00817208 */ /* 0x000fe20000800000 */
[----:B------:R-:W-:Y:S01]  /*4ce0*/  FMUL R0, R55, 0.25 ;  /* 0x3e80000037007820 */ /* 0x000fe20000400000 */
[----:B------:R-:W-:Y:S01]  /*4cf0*/  FSEL R137, R17, R58, P1 ;  /* 0x0000003a11897208 */ /* 0x000fe20000800000 */
[----:B------:R-:W-:Y:S01]  /*4d00*/  FMUL R17, R50, 0.25 ;  /* 0x3e80000032117820 */ /* 0x000fe20000400000 */
[----:B------:R-:W-:Y:S01]  /*4d10*/  FSEL R145, R19, R54, P1 ;  /* 0x0000003613917208 */ /* 0x000fe20000800000 */
[----:B------:R-:W-:Y:S01]  /*4d20*/  IMAD.MOV.U32 R209, RZ, RZ, R193 ;  /* 0x000000ffffd17224 */ /* 0x000fe200078e00c1 */
[----:B------:R-:W-:Y:S01]  /*4d30*/  FSEL R143, R0, R55, P1 ;  /* 0x00000037008f7208 */ /* 0x000fe20000800000 */
        /* <DEDUP_REMOVED lines=10> */
[----:B------:R-:W-:Y:S01]  /*4de0*/  FSETP.GT.AND P2, PT, |R209|, 8.50705917302346158658e+37, PT ;  /* 0x7e800000d100780b */ /* 0x000fe20003f44200 */
        /* <DEDUP_REMOVED lines=71> */
[----:B------:R-:W-:Y:S01]  /*5260*/  FSETP.GEU.AND P5, PT, |R192|, 1.175494350822287508e-38, PT ;  /* 0x00800000c000780b */ /* 0x000fe20003fae200 */
[----:B------:R-:W-:Y:S01]  /*5270*/  IMAD.SHL.U32 R18, R180, 0x4, RZ ;  /* 0x00000004b4127824 */ /* 0x000fe200078e00ff */
[----:B------:R-:W-:Y:S01]  /*5280*/  FSEL R171, R16, R41, P2 ;  /* 0x0000002910ab7208 */ /* 0x000fe20001000000 */
[----:B------:R-:W-:Y:S01]  /*5290*/  FMUL R16, R33, 0.25 ;  /* 0x3e80000021107820 */ /* 0x000fe20000400000 */
[----:B------:R-:W-:Y:S01]  /*52a0*/  FSEL R207, R17, R24, P2 ;  /* 0x0000001811cf7208 */ /* 0x000fe20001000000 */
[C---:B------:R-:W-:Y:S01]  /*52b0*/  FMUL R17, R192.reuse, 8388608 ;  /* 0x4b000000c0117820 */ /* 0x040fe20000400000 */
[----:B------:R-:W-:Y:S01]  /*52c0*/  FSETP.GEU.AND P4, PT, R192, 1.175494350822287508e-38, PT ;  /* 0x00800000c000780b */ /* 0x000fe20003f8e000 */
[----:B------:R-:W-:Y:S01]  /*52d0*/  FMUL R4, R87, 0.25 ;  /* 0x3e80000057047820 */ /* 0x000fe20000400000 */
[----:B------:R-:W-:Y:S01]  /*52e0*/  FSEL R183, R19, R36, P2 ;  /* 0x0000002413b77208 */ /* 0x000fe20001000000 */
[----:B------:R-:W-:Y:S01]  /*52f0*/  FMUL R19, R28, 0.25 ;  /* 0x3e8000001c137820 */ /* 0x000fe20000400000 */
[----:B------:R-:W-:Y:S01]  /*5300*/  FSEL R193, R0, R29, P2 ;  /* 0x0000001d00c17208 */ /* 0x000fe20001000000 */
[----:B------:R-:W-:Y:S01]  /*5310*/  FMUL R0, R25, 0.25 ;  /* 0x3e80000019007820 */ /* 0x000fe20000400000 */
[----:B------:R-:W-:Y:S01]  /*5320*/  FSEL R189, R16, R33, P2 ;  /* 0x0000002110bd7208 */ /* 0x000fe20001000000 */
[----:B------:R-:W-:Y:S01]  /*5330*/  FMUL R6, R83, 0.25 ;  /* 0x3e80000053067820 */ /* 0x000fe20000400000 */
[----:B------:R-:W-:Y:S01]  /*5340*/  LOP3.LUT R16, R180, 0x7, RZ, 0xc0, !PT ;  /* 0x00000007b4107812 */ /* 0x000fe200078ec0ff */
[----:B------:R-:W-:Y:S01]  /*5350*/  FMUL R7, R82, 0.25 ;  /* 0x3e80000052077820 */ /* 0x000fe20000400000 */
[----:B------:R-:W-:Y:S01]  /*5360*/  FSEL R211, R17, R192, !P4 ;  /* 0x000000c011d37208 */ /* 0x000fe20006000000 */
[----:B------:R-:W-:Y:S01]  /*5370*/  @P1 FMUL R192, R192, 0.25 ;  /* 0x3e800000c0c01820 */ /* 0x000fe20000400000 */
[----:B------:R-:W-:Y:S01]  /*5380*/  FSEL R199, R19, R28, P2 ;  /* 0x0000001c13c77208 */ /* 0x000fe20001000000 */
[----:B------:R-:W-:Y:S01]  /*5390*/  FMUL R8, R79, 0.25 ;  /* 0x3e8000004f087820 */ /* 0x000fe20000400000 */
[----:B------:R-:W-:Y:S01]  /*53a0*/  LEA R19, R16, UR17, 0x4 ;  /* 0x0000001110137c11 */ /* 0x000fe2000f8e20ff */
[----:B------:R-:W-:Y:S01]  /*53b0*/  @!P5 FMUL R192, R192, 16777216 ;  /* 0x4b800000c0c0d820 */ /* 0x000fe20000400000 */
[----:B------:R-:W-:Y:S01]  /*53c0*/  FSEL R205, R0, R25, P2 ;  /* 0x0000001900cd7208 */ /* 0x000fe20001000000 */
[C---:B------:R-:W-:Y:S01]  /*53d0*/  FMUL R0, R209.reuse, 8388608 ;  /* 0x4b000000d1007820 */ /* 0x040fe20000400000 */
[----:B------:R-:W-:Y:S01]  /*53e0*/  FSETP.GEU.AND P3, PT, R209, 1.175494350822287508e-38, PT ;  /* 0x00800000d100780b */ /* 0x000fe20003f6e000 */
[--C-:B------:R-:W-:Y:S01]  /*53f0*/  IMAD R21, R16, -0x8, R19.reuse ;  /* 0xfffffff810157824 */ /* 0x100fe200078e0213 */
[C---:B------:R-:W-:Y:S01]  /*5400*/  LOP3.LUT R22, R180.reuse, 0x8, RZ, 0xc0, !PT ;  /* 0x00000008b4167812 */ /* 0x040fe200078ec0ff */
[----:B------:R-:W-:Y:S01]  /*5410*/  IMAD.SHL.U32 R16, R180, 0x8, RZ ;  /* 0x00000008b4107824 */ /* 0x000fe200078e00ff */
[----:B------:R-:W-:Y:S01]  /*5420*/  FSEL R104, R0, R209, !P3 ;  /* 0x000000d100687208 */ /* 0x000fe20005800000 */
[----:B------:R-:W0:Y:S01]  /*5430*/  MUFU.RCP R192, R192 ;  /* 0x000000c000c07308 */ /* 0x000e220000001000 */
[----:B------:R-:W-:Y:S01]  /*5440*/  FSEL R5, R5, R86, P1 ;  /* 0x0000005605057208 */ /* 0x000fe20000800000 */
[----:B------:R-:W-:Y:S01]  /*5450*/  IMAD R25, R22, 0x80, R19 ;  /* 0x0000008016197824 */ /* 0x000fe200078e0213 */
[----:B------:R-:W-:Y:S01]  /*5460*/  LOP3.LUT R44, R16, 0x380, RZ, 0xc0, !PT ;  /* 0x00000380102c7812 */ /* 0x000fe200078ec0ff */
[----:B------:R-:W-:Y:S01]  /*5470*/  VIADD R0, R104, 0xc0cafb0d ;  /* 0xc0cafb0d68007836 */ /* 0x000fe20000000000 */
[----:B------:R-:W-:Y:S01]  /*5480*/  LOP3.LUT R18, R18, 0xc0, RZ, 0xc0, !PT ;  /* 0x000000c012127812 */ /* 0x000fe200078ec0ff */
[----:B------:R-:W-:Y:S01]  /*5490*/  VIADD R16, R211, 0xc0cafb0d ;  /* 0xc0cafb0dd3107836 */ /* 0x000fe20000000000 */
[----:B------:R-:W-:Y:S01]  /*54a0*/  FSEL R4, R4, R87, P1 ;  /* 0x0000005704047208 */ /* 0x000fe20000800000 */
[----:B------:R-:W-:Y:S01]  /*54b0*/  @!P5 FMUL R5, R5, 16777216 ;  /* 0x4b8000000505d820 */ /* 0x000fe20000400000 */
[----:B------:R-:W-:Y:S01]  /*54c0*/  LOP3.LUT R17, R0, 0xff800000, RZ, 0xc0, !PT ;  /* 0xff80000000117812 */ /* 0x000fe200078ec0ff */
[----:B------:R-:W-:Y:S01]  /*54d0*/  IMAD.IADD R27, R18, 0x1, R21 ;  /* 0x00000001121b7824 */ /* 0x000fe200078e0215 */
[----:B------:R-:W-:Y:S01]  /*54e0*/  LOP3.LUT R20, R16, 0xff800000, RZ, 0xc0, !PT ;  /* 0xff80000010147812 */ /* 0x000fe200078ec0ff */
[----:B------:R-:W-:Y:S01]  /*54f0*/  @!P5 FMUL R4, R4, 16777216 ;  /* 0x4b8000000404d820 */ /* 0x000fe20000400000 */
[----:B------:R-:W-:Y:S01]  /*5500*/  I2FP.F32.S32 R19, R17 ;  /* 0x0000001100137245 */ /* 0x000fe20000201400 */
[----:B------:R-:W-:Y:S01]  /*5510*/  IMAD.IADD R17, R104, 0x1, -R17 ;  /* 0x0000000168117824 */ /* 0x000fe200078e0a11 */
[----:B------:R-:W-:Y:S01]  /*5520*/  FSEL R16, RZ, -23, P3 ;  /* 0xc1b80000ff107808 */ /* 0x000fe20001800000 */
[----:B------:R-:W-:Y:S01]  /*5530*/  FMUL R12, R71, 0.25 ;  /* 0x3e800000470c7820 */ /* 0x000fe20000400000 */
[----:B------:R-:W-:Y:S01]  /*5540*/  I2FP.F32.S32 R21, R20 ;  /* 0x0000001400157245 */ /* 0x000fe20000201400 */
[----:B------:R-:W-:Y:S01]  /*5550*/  IMAD.IADD R20, R211, 0x1, -R20 ;  /* 0x00000001d3147824 */ /* 0x000fe200078e0a14 */
[----:B------:R-:W-:Y:S01]  /*5560*/  FSETP.GEU.AND P3, PT, |R209|, 1.175494350822287508e-38, PT ;  /* 0x00800000d100780b */ /* 0x000fe20003f6e200 */
[----:B0-----:R-:W-:Y:S01]  /*5570*/  FMUL R34, R192, R5 ;  /* 0x00000005c0227220 */ /* 0x001fe20000400000 */
[----:B------:R-:W-:-:S02]  /*5580*/  IMAD.MOV.U32 R5, RZ, RZ, 0x3dc6b27f ;  /* 0x3dc6b27fff057424 */ /* 0x000fc400078e00ff */
[----:B------:R-:W-:Y:S01]  /*5590*/  FADD R17, R17, -1 ;  /* 0xbf80000011117421 */ /* 0x000fe20000000000 */
[----:B------:R-:W-:Y:S01]  /*55a0*/  FADD R20, R20, -1 ;  /* 0xbf80000014147421 */ /* 0x000fe20000000000 */
[----:B------:R-:W-:Y:S01]  /*55b0*/  FSEL R6, R6, R83, P1 ;  /* 0x0000005306067208 */ /* 0x000fe20000800000 */
[----:B------:R-:W-:Y:S01]  /*55c0*/  FMUL R35, R192, R4 ;  /* 0x00000004c0237220 */ /* 0x000fe20000400000 */
[-C--:B------:R-:W-:Y:S01]  /*55d0*/  FFMA.FTZ R4, R17, R5.reuse, -0.16845393180847167969 ;  /* 0xbe2c7f3011047423 */ /* 0x080fe20000010005 */
[----:B------:R-:W-:Y:S01]  /*55e0*/  FFMA.FTZ R5, R20, R5, -0.16845393180847167969 ;  /* 0xbe2c7f3014057423 */ /* 0x000fe20000010005 */
[----:B------:R-:W-:Y:S01]  /*55f0*/  @P2 FMUL R209, R209, 0.25 ;  /* 0x3e800000d1d12820 */ /* 0x000fe20000400000 */
[----:B------:R-:W-:Y:S01]  /*5600*/  @!P5 FMUL R6, R6, 16777216 ;  /* 0x4b8000000606d820 */ /* 0x000fe20000400000 */
[----:B------:R-:W-:Y:S01]  /*5610*/  FFMA.FTZ R4, R17, R4, 0.1716887056827545166 ;  /* 0x3e2fcf2a11047423 */ /* 0x000fe20000010004 */
[----:B------:R-:W-:Y:S01]  /*5620*/  FFMA.FTZ R5, R20, R5, 0.1716887056827545166 ;  /* 0x3e2fcf2a14057423 */ /* 0x000fe20000010005 */
[----:B------:R-:W-:Y:S01]  /*5630*/  @!P3 FMUL R209, R209, 16777216 ;  /* 0x4b800000d1d1b820 */ /* 0x000fe20000400000 */
[----:B------:R-:W-:Y:S01]  /*5640*/  FMUL R36, R192, R6 ;  /* 0x00000006c0247220 */ /* 0x000fe20000400000 */
[----:B------:R-:W-:Y:S01]  /*5650*/  FMUL R13, R70, 0.25 ;  /* 0x3e800000460d7820 */ /* 0x000fe20000400000 */
[C---:B------:R-:W-:Y:S01]  /*5660*/  FFMA.FTZ R5, R20.reuse, R5, -0.17900948226451873779 ;  /* 0xbe374e4314057423 */ /* 0x040fe20000010005 */
[----:B------:R-:W0:Y:S01]  /*5670*/  MUFU.RCP R6, R209 ;  /* 0x000000d100067308 */ /* 0x000e220000001000 */
[----:B------:R-:W-:Y:S01]  /*5680*/  FFMA.FTZ R4, R17, R4, -0.17900948226451873779 ;  /* 0xbe374e4311047423 */ /* 0x000fe20000010004 */
[----:B------:R-:W-:Y:S01]  /*5690*/  FSEL R7, R7, R82, P1 ;  /* 0x0000005207077208 */ /* 0x000fe20000800000 */
[----:B------:R-:W-:Y:S01]  /*56a0*/  FFMA.FTZ R5, R20, R5, 0.20512372255325317383 ;  /* 0x3e520bf414057423 */ /* 0x000fe20000010005 */
[----:B------:R-:W-:Y:S01]  /*56b0*/  FMUL R10, R75, 0.25 ;  /* 0x3e8000004b0a7820 */ /* 0x000fe20000400000 */
[----:B------:R-:W-:Y:S01]  /*56c0*/  FMUL R14, R67, 0.25 ;  /* 0x3e800000430e7820 */ /* 0x000fe20000400000 */
[----:B------:R-:W-:Y:S01]  /*56d0*/  FMUL R15, R66, 0.25 ;  /* 0x3e800000420f7820 */ /* 0x000fe20000400000 */
[----:B------:R-:W-:Y:S01]  /*56e0*/  FFMA.FTZ R4, R17, R4, 0.20512372255325317383 ;  /* 0x3e520bf411047423 */ /* 0x000fe20000010004 */
[----:B------:R-:W-:Y:S01]  /*56f0*/  FFMA.FTZ R5, R20, R5, -0.24046532809734344482 ;  /* 0xbe763c8b14057423 */ /* 0x000fe20000010005 */
[----:B------:R-:W-:Y:S01]  /*5700*/  FMUL R9, R78, 0.25 ;  /* 0x3e8000004e097820 */ /* 0x000fe20000400000 */
[----:B------:R-:W-:Y:S01]  /*5710*/  FSEL R8, R8, R79, P1 ;  /* 0x0000004f08087208 */ /* 0x000fe20000800000 */
[----:B------:R-:W-:Y:S01]  /*5720*/  FMUL R11, R74, 0.25 ;  /* 0x3e8000004a0b7820 */ /* 0x000fe20000400000 */
[----:B------:R-:W-:Y:S01]  /*5730*/  FSEL R12, R12, R71, P1 ;  /* 0x000000470c0c7208 */ /* 0x000fe20000800000 */
[----:B------:R-:W-:Y:S01]  /*5740*/  BAR.SYNC.DEFER_BLOCKING 0x0 ;  /* 0x0000000000007b1d */ /* 0x000fe20000010000 */
[----:B------:R-:W-:Y:S01]  /*5750*/  FSEL R13, R13, R70, P1 ;  /* 0x000000460d0d7208 */ /* 0x000fe20000800000 */
[----:B------:R-:W-:Y:S01]  /*5760*/  @!P5 FMUL R7, R7, 16777216 ;  /* 0x4b8000000707d820 */ /* 0x000fe20000400000 */
[----:B------:R-:W-:Y:S01]  /*5770*/  FFMA.FTZ R4, R17, R4, -0.24046532809734344482 ;  /* 0xbe763c8b11047423 */ /* 0x000fe20000010004 */
[----:B------:R-:W-:Y:S01]  /*5780*/  FFMA.FTZ R5, R20, R5, 0.28857114911079406738 ;  /* 0x3e93bf9914057423 */ /* 0x000fe20000010005 */
[----:B------:R-:W-:Y:S01]  /*5790*/  FSEL R10, R10, R75, P1 ;  /* 0x0000004b0a0a7208 */ /* 0x000fe20000800000 */
[----:B------:R-:W-:Y:S01]  /*57a0*/  @!P5 FMUL R8, R8, 16777216 ;  /* 0x4b8000000808d820 */ /* 0x000fe20000400000 */
[----:B------:R-:W-:Y:S01]  /*57b0*/  FSEL R14, R14, R67, P1 ;  /* 0x000000430e0e7208 */ /* 0x000fe20000800000 */
[----:B------:R-:W-:Y:S01]  /*57c0*/  @!P5 FMUL R12, R12, 16777216 ;  /* 0x4b8000000c0cd820 */ /* 0x000fe20000400000 */
[----:B------:R-:W-:Y:S01]  /*57d0*/  FSEL R15, R15, R66, P1 ;  /* 0x000000420f0f7208 */ /* 0x000fe20000800000 */
[----:B------:R-:W-:Y:S01]  /*57e0*/  @!P5 FMUL R13, R13, 16777216 ;  /* 0x4b8000000d0dd820 */ /* 0x000fe20000400000 */
[----:B------:R-:W-:Y:S01]  /*57f0*/  FSEL R18, RZ, -23, P4 ;  /* 0xc1b80000ff127808 */ /* 0x000fe20002000000 */
[----:B------:R-:W-:Y:S01]  /*5800*/  @!P3 FMUL R43, R43, 16777216 ;  /* 0x4b8000002b2bb820 */ /* 0x000fe20000400000 */
[----:B------:R-:W-:Y:S01]  /*5810*/  FSEL R9, R9, R78, P1 ;  /* 0x0000004e09097208 */ /* 0x000fe20000800000 */
[----:B------:R-:W-:Y:S01]  /*5820*/  @!P3 FMUL R61, R61, 16777216 ;  /* 0x4b8000003d3db820 */ /* 0x000fe20000400000 */
[----:B------:R-:W-:Y:S01]  /*5830*/  FSEL R11, R11, R74, P1 ;  /* 0x0000004a0b0b7208 */ /* 0x000fe20000800000 */
[----:B------:R-:W-:Y:S01]  /*5840*/  FMUL R37, R192, R7 ;  /* 0x00000007c0257220 */ /* 0x000fe20000400000 */
[----:B------:R-:W-:Y:S01]  /*5850*/  @!P3 FMUL R23, R23, 16777216 ;  /* 0x4b8000001717b820 */ /* 0x000fe20000400000 */
        /* <DEDUP_REMOVED lines=29> */
[----:B------:R-:W-:Y:S01]  /*5a30*/  FFMA.FTZ R4, R17, R4, 0.28857114911079406738 ;  /* 0x3e93bf9911047423 */ /* 0x000fe20000010004 */
[----:B------:R-:W-:Y:S01]  /*5a40*/  FFMA.FTZ R7, R20, R5, -0.36067417263984680176 ;  /* 0xbeb8aa4914077423 */ /* 0x000fe20000010005 */
[----:B------:R-:W-:Y:S01]  /*5a50*/  LEA.HI R0, R22, R27, RZ, 0x1f ;  /* 0x0000001b16007211 */ /* 0x000fe200078ff8ff */
[----:B------:R-:W-:-:S02]  /*5a60*/  IMAD.IADD R44, R44, 0x1, R25 ;  /* 0x000000012c2c7824 */ /* 0x000fc400078e0219 */
[----:B------:R-:W-:Y:S01]  /*5a70*/  FFMA.FTZ R18, R21, 1.1920928955078125e-07, R18 ;  /* 0x3400000015127823 */ /* 0x000fe20000010012 */
[----:B------:R-:W-:Y:S01]  /*5a80*/  @!P5 FMUL R10, R10, 16777216 ;  /* 0x4b8000000a0ad820 */ /* 0x000fe20000400000 */
[----:B------:R-:W-:Y:S01]  /*5a90*/  @!P5 FMUL R14, R14, 16777216 ;  /* 0x4b8000000e0ed820 */ /* 0x000fe20000400000 */
[----:B------:R-:W-:Y:S01]  /*5aa0*/  @!P5 FMUL R15, R15, 16777216 ;  /* 0x4b8000000f0fd820 */ /* 0x000fe20000400000 */
[----:B------:R-:W-:Y:S01]  /*5ab0*/  @!P5 FMUL R131, R131, 16777216 ;  /* 0x4b8000008383d820 */ /* 0x000fe20000400000 */
[C---:B------:R-:W-:Y:S01]  /*5ac0*/  FMUL R32, R192.reuse, R8 ;  /* 0x00000008c0207220 */ /* 0x040fe20000400000 */
[C---:B------:R-:W-:Y:S01]  /*5ad0*/  FMUL R27, R192.reuse, R12 ;  /* 0x0000000cc01b7220 */ /* 0x040fe20000400000 */
[----:B------:R-:W-:Y:S01]  /*5ae0*/  FMUL R26, R192, R13 ;  /* 0x0000000dc01a7220 */ /* 0x000fe20000400000 */
[C---:B0-----:R-:W-:Y:S01]  /*5af0*/  FMUL R45, R6.reuse, R43 ;  /* 0x0000002b062d7220 */ /* 0x041fe20000400000 */
[C---:B------:R-:W-:Y:S01]  /*5b00*/  FMUL R29, R6.reuse, R61 ;  /* 0x0000003d061d7220 */ /* 0x040fe20000400000 */
        /* <DEDUP_REMOVED lines=20> */
[C---:B------:R-:W-:Y:S01]  /*5c50*/  FMUL R42, R6.reuse, R23 ;  /* 0x00000017062a7220 */ /* 0x040fe20000400000 */
        /* <DEDUP_REMOVED lines=28> */
[----:B------:R-:W-:Y:S01]  /*5e20*/  FMUL R8, R6, R205 ;  /* 0x000000cd06087220 */ /* 0x000fe20000400000 */
[----:B------:R-:W-:Y:S01]  /*5e30*/  @!P5 FMUL R203, R203, 16777216 ;  /* 0x4b800000cbcbd820 */ /* 0x000fe20000400000 */
[----:B------:R-:W-:Y:S01]  /*5e40*/  FFMA.FTZ R6, R17, R4, -0.36067417263984680176 ;  /* 0xbeb8aa4911067423 */ /* 0x000fe20000010004 */
[----:B------:R-:W-:Y:S01]  /*5e50*/  FFMA.FTZ R7, R20, R7, 0.48089820146560668945 ;  /* 0x3ef6384a14077423 */ /* 0x000fe20000010007 */
[----:B------:R-:W-:Y:S01]  /*5e60*/  FFMA.FTZ R16, R19, 1.1920928955078125e-07, R16 ;  /* 0x3400000013107823 */ /* 0x000fe20000010010 */
        /* <DEDUP_REMOVED lines=25> */
[----:B------:R-:W-:Y:S01]  /*6000*/  FFMA.FTZ R6, R17, R6, 0.48089820146560668945 ;  /* 0x3ef6384a11067423 */ /* 0x000fe20000010006 */
[C---:B------:R-:W-:Y:S01]  /*6010*/  FFMA.FTZ R7, R20.reuse, R7, -0.72134751081466674805 ;  /* 0xbf38aa3b14077423 */ /* 0x040fe20000010007 */
[----:B------:R-:W-:Y:S01]  /*6020*/  F2FP.F16.F32.PACK_AB R5, R193, R8 ;  /* 0x00000008c105723e */ /* 0x000fe200000000ff */
[----:B------:R-:W0:Y:S01]  /*6030*/  LDC R2, c[0x0][0x278] ;  /* 0x00009e00ff027b82 */ /* 0x000e220000000800 */
[----:B------:R-:W-:Y:S01]  /*6040*/  FFMA.FTZ R8, R17, R6, -0.72134751081466674805 ;  /* 0xbf38aa3b11087423 */ /* 0x000fe20000010006 */
[C---:B------:R-:W-:Y:S01]  /*6050*/  FMUL R9, R20.reuse, R7 ;  /* 0x0000000714097220 */ /* 0x040fe20000400000 */
[----:B------:R-:W-:Y:S01]  /*6060*/  F2FP.F16.F32.PACK_AB R4, R199, R102 ;  /* 0x00000066c704723e */ /* 0x000fe200000000ff */
[----:B------:R-:W-:Y:S01]  /*6070*/  ULDC.64 UR4, c[0x0][0x270] ;  /* 0x00009c0000047ab9 */ /* 0x000fe20000000a00 */
[----:B------:R-:W-:Y:S01]  /*6080*/  F2FP.F16.F32.PACK_AB R6, R197, R192 ;  /* 0x000000c0c506723e */ /* 0x000fe200000000ff */
[----:B------:R-:W-:Y:S01]  /*6090*/  FMUL R8, R17, R8 ;  /* 0x0000000811087220 */ /* 0x000fe20000400000 */
[----:B------:R-:W-:Y:S01]  /*60a0*/  F2FP.F16.F32.PACK_AB R7, R195, R58 ;  /* 0x0000003ac307723e */ /* 0x000fe200000000ff */
[----:B------:R-:W-:Y:S01]  /*60b0*/  FMUL R9, R20, R9 ;  /* 0x0000000914097220 */ /* 0x000fe20000400000 */
[----:B------:R-:W-:Y:S01]  /*60c0*/  SHF.R.U32.HI R3, RZ, 0x6, R180 ;  /* 0x00000006ff037819 */ /* 0x000fe200000116b4 */
[----:B------:R-:W-:Y:S01]  /*60d0*/  FMUL R8, R17, R8 ;  /* 0x0000000811087220 */ /* 0x000fe20000400000 */
[----:B------:R-:W-:Y:S01]  /*60e0*/  LOP3.LUT R180, R180, 0x7f, RZ, 0xc0, !PT ;  /* 0x0000007fb4b47812 */ /* 0x000fe200078ec0ff */
[----:B------:R-:W-:Y:S01]  /*60f0*/  STSM.16.M88.4 [R44], R4 ;  /* 0x000000042c007844 */ /* 0x000fe20000000200 */
[----:B------:R-:W-:Y:S01]  /*6100*/  F2FP.F16.F32.PACK_AB R13, R13, R62 ;  /* 0x0000003e0d0d723e */ /* 0x000fe200000000ff */
[----:B------:R-:W-:Y:S01]  /*6110*/  FFMA.FTZ R17, R17, 1.4426950216293334961, R8 ;  /* 0x3fb8aa3b11117823 */ /* 0x000fe20000010008 */
[----:B------:R-:W-:Y:S01]  /*6120*/  LEA R62, R180, UR17, 0x4 ;  /* 0x00000011b43e7c11 */ /* 0x000fe2000f8e20ff */
[----:B------:R-:W-:Y:S01]  /*6130*/  BAR.SYNC.DEFER_BLOCKING 0x0 ;  /* 0x0000000000007b1d */ /* 0x000fe20000010000 */
[----:B------:R-:W-:Y:S01]  /*6140*/  F2FP.F16.F32.PACK_AB R12, R12, R191 ;  /* 0x000000bf0c0c723e */ /* 0x000fe200000000ff */
[----:B------:R-:W-:Y:S01]  /*6150*/  FFMA.FTZ R9, R20, 1.4426950216293334961, R9 ;  /* 0x3fb8aa3b14097823 */ /* 0x000fe20000010009 */
[----:B------:R-:W-:Y:S01]  /*6160*/  F2FP.F16.F32.PACK_AB R14, R14, R187 ;  /* 0x000000bb0e0e723e */ /* 0x000fe200000000ff */
[----:B------:R-:W-:Y:S01]  /*6170*/  FADD R59, R16, R17 ;  /* 0x00000011103b7221 */ /* 0x000fe20000000000 */
[----:B------:R-:W-:Y:S01]  /*6180*/  F2FP.F16.F32.PACK_AB R15, R15, R100 ;  /* 0x000000640f0f723e */ /* 0x000fe200000000ff */
[----:B------:R-:W-:Y:S01]  /*6190*/  FADD R58, R18, R9 ;  /* 0x00000009123a7221 */ /* 0x000fe20000000000 */
[----:B------:R-:W-:Y:S01]  /*61a0*/  ISETP.GE.U32.AND P1, PT, R104, 0x7f800000, PT ;  /* 0x7f8000006800780c */ /* 0x000fe20003f26070 */
[----:B------:R-:W-:Y:S01]  /*61b0*/  UIMAD UR4, UR16, UR4, URZ ;  /* 0x00000004100472a4 */ /* 0x000fe2000f8e023f */
[----:B------:R-:W-:-:S02]  /*61c0*/  F2FP.F16.F32.PACK_AB R19, R19, R10 ;  /* 0x0000000a1313723e */ /* 0x000fc400000000ff */
[----:B------:R-:W-:Y:S02]  /*61d0*/  ISETP.GE.U32.AND P3, PT, R211, 0x7f800000, PT ;  /* 0x7f800000d300780c */ /* 0x000fe40003f66070 */
[----:B------:R-:W-:Y:S02]  /*61e0*/  F2FP.F16.F32.PACK_AB R17, R163, R76 ;  /* 0x0000004ca311723e */ /* 0x000fe400000000ff */
[----:B------:R-:W-:Y:S02]  /*61f0*/  F2FP.F16.F32.PACK_AB R18, R161, R72 ;  /* 0x00000048a112723e */ /* 0x000fe400000000ff */
[----:B------:R-:W-:Y:S02]  /*6200*/  SGXT.U32 R3, R3, 0x1 ;  /* 0x000000010303781a */ /* 0x000fe40000000000 */
[----:B------:R-:W-:Y:S01]  /*6210*/  F2FP.F16.F32.PACK_AB R20, R149, R68 ;  /* 0x000000449514723e */ /* 0x000fe200000000ff */
[----:B------:R-:W-:Y:S01]  /*6220*/  @P1 IMAD.MOV.U32 R8, RZ, RZ, 0x7f800000 ;  /* 0x7f800000ff081424 */ /* 0x000fe200078e00ff */
[----:B------:R-:W-:Y:S01]  /*6230*/  F2FP.F16.F32.PACK_AB R21, R21, R64 ;  /* 0x000000401515723e */ /* 0x000fe200000000ff */
[----:B0-----:R-:W-:Y:S01]  /*6240*/  IMAD R3, R3, R2, RZ ;  /* 0x0000000203037224 */ /* 0x001fe200078e02ff */
[----:B------:R-:W-:Y:S01]  /*6250*/  F2FP.F16.F32.PACK_AB R22, R22, R153 ;  /* 0x000000991616723e */ /* 0x000fe200000000ff */
[----:B------:R-:W0:Y:S01]  /*6260*/  LDS.128 R4, [R62] ;  /* 0x000000003e047984 */ /* 0x000e220000000c00 */
[----:B------:R-:W-:Y:S01]  /*6270*/  @P1 FFMA.FTZ R59, R104, R8, +INF ;  /* 0x7f800000683b1423 */ /* 0x000fe20000010008 */
[----:B------:R-:W-:Y:S01]  /*6280*/  @P3 IMAD.MOV.U32 R16, RZ, RZ, 0x7f800000 ;  /* 0x7f800000ff103424 */ /* 0x000fe200078e00ff */
[----:B------:R-:W-:Y:S01]  /*6290*/  F2FP.F16.F32.PACK_AB R23, R60, R151 ;  /* 0x000000973c17723e */ /* 0x000fe200000000ff */
[----:B------:R-:W-:Y:S01]  /*62a0*/  BAR.SYNC.DEFER_BLOCKING 0x0 ;  /* 0x0000000000007b1d */ /* 0x000fe20000010000 */
[----:B------:R-:W-:-:S02]  /*62b0*/  IMAD R111, R2, 0x2, R3 ;  /* 0x00000002026f7824 */ /* 0x000fc400078e0203 */
[----:B------:R-:W-:Y:S01]  /*62c0*/  @P3 FFMA.FTZ R58, R211, R16, +INF ;  /* 0x7f800000d33a3423 */ /* 0x000fe20000010010 */
[----:B------:R-:W-:Y:S01]  /*62d0*/  F2FP.F16.F32.PACK_AB R16, R165, R80 ;  /* 0x00000050a510723e */ /* 0x000fe200000000ff */
[----:B------:R-:W-:Y:S01]  /*62e0*/  IMAD R107, R2, 0x2, R111 ;  /* 0x00000002026b7824 */ /* 0x000fe200078e026f */
[----:B------:R-:W-:Y:S02]  /*62f0*/  F2FP.F16.F32.PACK_AB R28, R28, R61 ;  /* 0x0000003d1c1c723e */ /* 0x000fe400000000ff */
[----:B------:R-:W-:Y:S01]  /*6300*/  F2FP.F16.F32.PACK_AB R29, R29, R56 ;  /* 0x000000381d1d723e */ /* 0x000fe200000000ff */
[----:B------:R-:W-:Y:S01]  /*6310*/  IMAD R109, R2, 0x2, R107 ;  /* 0x00000002026d7824 */ /* 0x000fe200078e026b */
[----:B------:R-:W-:Y:S02]  /*6320*/  F2FP.F16.F32.PACK_AB R30, R30, R131 ;  /* 0x000000831e1e723e */ /* 0x000fe400000000ff */
[----:B------:R-:W-:Y:S01]  /*6330*/  F2FP.F16.F32.PACK_AB R31, R31, R54 ;  /* 0x000000361f1f723e */ /* 0x000fe200000000ff */
[----:B------:R-:W-:Y:S01]  /*6340*/  IMAD R105, R2, 0x2, R109 ;  /* 0x0000000202697824 */ /* 0x000fe200078e026d */
[----:B------:R-:W-:-:S02]  /*6350*/  F2FP.F16.F32.PACK_AB R24, R24, R57 ;  /* 0x000000391818723e */ /* 0x000fc400000000ff */
[----:B------:R-:W-:Y:S01]  /*6360*/  F2FP.F16.F32.PACK_AB R25, R25, R52 ;  /* 0x000000341919723e */ /* 0x000fe200000000ff */
[----:B------:R-:W-:Y:S01]  /*6370*/  IMAD R103, R2, 0x2, R105 ;  /* 0x0000000202677824 */ /* 0x000fe200078e0269 */
[----:B------:R-:W-:Y:S01]  /*6380*/  F2FP.F16.F32.PACK_AB R26, R26, R41 ;  /* 0x000000291a1a723e */ /* 0x000fe200000000ff */
[----:B------:R-:W1:Y:S01]  /*6390*/  LDC.64 R56, c[0x0][0x228] ;  /* 0x00008a00ff387b82 */ /* 0x000e620000000a00 */
[----:B------:R-:W-:Y:S01]  /*63a0*/  F2FP.F16.F32.PACK_AB R27, R27, R40 ;  /* 0x000000281b1b723e */ /* 0x000fe200000000ff */
[----:B------:R-:W-:Y:S01]  /*63b0*/  IMAD R101, R2, 0x2, R103 ;  /* 0x0000000202657824 */ /* 0x000fe200078e0267 */
[----:B------:R-:W-:Y:S01]  /*63c0*/  F2FP.F16.F32.PACK_AB R34, R34, R37 ;  /* 0x000000252222723e */ /* 0x000fe200000000ff */
[----:B------:R-:W-:Y:S01]  /*63d0*/  IMAD R40, R179, UR5, RZ ;  /* 0x00000005b3287c24 */ /* 0x000fe2000f8e02ff */
[----:B------:R-:W-:Y:S01]  /*63e0*/  STSM.16.M88.4 [R44], R12 ;  /* 0x0000000c2c007844 */ /* 0x000fe20000000200 */
[C---:B------:R-:W-:Y:S01]  /*63f0*/  IMAD R47, R2.reuse, 0x2, R101 ;  /* 0x00000002022f7824 */ /* 0x040fe200078e0265 */
[----:B------:R-:W-:Y:S01]  /*6400*/  USHF.L.U32 UR5, UR4, 0x1, URZ ;  /* 0x0000000104057899 */ /* 0x000fe2000800063f */
[----:B------:R-:W-:Y:S01]  /*6410*/  F2FP.F16.F32.PACK_AB R35, R35, R36 ;  /* 0x000000242323723e */ /* 0x000fe200000000ff */
[----:B------:R-:W-:Y:S01]  /*6420*/  BAR.SYNC.DEFER_BLOCKING 0x0 ;  /* 0x0000000000007b1d */ /* 0x000fe20000010000 */
[----:B------:R-:W-:Y:S01]  /*6430*/  IMAD R99, R2, 0x2, R47 ;  /* 0x0000000202637824 */ /* 0x000fe200078e022f */
[----:B------:R-:W-:-:S02]  /*6440*/  FSETP.NEU.AND P2, PT, R104, RZ, PT ;  /* 0x000000ff6800720b */ /* 0x000fc40003f4d000 */
[----:B------:R-:W-:Y:S01]  /*6450*/  FSETP.NEU.AND P1, PT, R211, RZ, PT ;  /* 0x000000ffd300720b */ /* 0x000fe20003f2d000 */
[----:B------:R-:W-:Y:S01]  /*6460*/  IMAD R51, R2, 0x2, R99 ;  /* 0x0000000202337824 */ /* 0x000fe200078e0263 */
[----:B------:R-:W-:-:S03]  /*6470*/  LOP3.LUT R176, R176, 0xf8, RZ, 0xc0, !PT ;  /* 0x000000f8b0b07812 */ /* 0x000fc600078ec0ff */
[----:B------:R-:W-:-:S04]  /*6480*/  IMAD R82, R2, 0x2, R51 ;  /* 0x0000000202527824 */ /* 0x000fc800078e0233 */
[----:B------:R-:W-:-:S04]  /*6490*/  IMAD R66, R2, 0x2, R82 ;  /* 0x0000000202427824 */ /* 0x000fc800078e0252 */
[----:B------:R-:W-:-:S04]  /*64a0*/  IMAD R55, R2, 0x2, R66 ;  /* 0x0000000202377824 */ /* 0x000fc800078e0242 */
[C---:B------:R-:W-:Y:S01]  /*64b0*/  IMAD R78, R2.reuse, 0x2, R55 ;  /* 0x00000002024e7824 */ /* 0x040fe200078e0237 */
[----:B------:R-:W2:Y:S03]  /*64c0*/  LDS.128 R8, [R62] ;  /* 0x000000003e087984 */ /* 0x000ea60000000c00 */
[C---:B------:R-:W-:Y:S01]  /*64d0*/  IMAD R70, R2.reuse, 0x2, R78 ;  /* 0x0000000202467824 */ /* 0x040fe200078e024e */
[----:B------:R-:W-:Y:S03]  /*64e0*/  BAR.SYNC.DEFER_BLOCKING 0x0 ;  /* 0x0000000000007b1d */ /* 0x000fe60000010000 */
[----:B------:R-:W-:-:S04]  /*64f0*/  IMAD R74, R2, 0x2, R70 ;  /* 0x00000002024a7824 */ /* 0x000fc800078e0246 */
[----:B------:R-:W-:-:S04]  /*6500*/  IMAD R67, R2, 0x2, R74 ;  /* 0x0000000202437824 */ /* 0x000fc800078e024a */
[----:B------:R-:W-:-:S04]  /*6510*/  IMAD R69, R2, 0x2, R67 ;  /* 0x0000000202457824 */ /* 0x000fc800078e0243 */
[----:B------:R-:W-:-:S04]  /*6520*/  IMAD R71, R2, 0x2, R69 ;  /* 0x0000000202477824 */ /* 0x000fc800078e0245 */
[----:B------:R-:W-:-:S04]  /*6530*/  IMAD R73, R2, 0x2, R71 ;  /* 0x0000000202497824 */ /* 0x000fc800078e0247 */
[C---:B------:R-:W-:Y:S01]  /*6540*/  IMAD R75, R2.reuse, 0x2, R73 ;  /* 0x00000002024b7824 */ /* 0x040fe200078e0249 */
[----:B------:R-:W-:Y:S03]  /*6550*/  STSM.16.M88.4 [R44], R16 ;  /* 0x000000102c007844 */ /* 0x000fe60000000200 */
        /* <DEDUP_REMOVED lines=8> */
[----:B------:R-:W3:Y:S03]  /*65e0*/  LDS.128 R12, [R62] ;  /* 0x000000003e0c7984 */ /* 0x000ee60000000c00 */
        /* <DEDUP_REMOVED lines=17> */
[----:B------:R-:W4:Y:S03]  /*6700*/  LDS.128 R16, [R62] ;  /* 0x000000003e107984 */ /* 0x000f260000000c00 */
        /* <DEDUP_REMOVED lines=8> */
[----:B------:R5:W-:Y:S03]  /*6790*/  STSM.16.M88.4 [R44], R28 ;  /* 0x0000001c2c007844 */ /* 0x000be60000000200 */
[C---:B------:R-:W-:Y:S01]  /*67a0*/  IMAD R125, R2.reuse, 0x2, R133 ;  /* 0x00000002027d7824 */ /* 0x040fe200078e0285 */
[----:B------:R-:W-:Y:S03]  /*67b0*/  BAR.SYNC.DEFER_BLOCKING 0x0 ;  /* 0x0000000000007b1d */ /* 0x000fe60000010000 */
[----:B------:R-:W-:-:S04]  /*67c0*/  IMAD R135, R2, 0x2, R125 ;  /* 0x0000000202877824 */ /* 0x000fc800078e027d */
[----:B------:R-:W-:-:S04]  /*67d0*/  IMAD R127, R2, 0x2, R135 ;  /* 0x00000002027f7824 */ /* 0x000fc800078e0287 */
[----:B------:R-:W-:Y:S01]  /*67e0*/  IMAD R137, R2, 0x2, R127 ;  /* 0x0000000202897824 */ /* 0x000fe200078e027f */
[----:B-----5:R-:W-:-:S03]  /*67f0*/  F2FP.F16.F32.PACK_AB R28, R49, R50 ;  /* 0x00000032311c723e */ /* 0x020fc600000000ff */
[----:B------:R-:W-:Y:S01]  /*6800*/  IMAD R129, R2, 0x2, R137 ;  /* 0x0000000202817824 */ /* 0x000fe200078e0289 */
[----:B------:R-:W-:Y:S02]  /*6810*/  F2FP.F16.F32.PACK_AB R29, R48, R53 ;  /* 0x00000035301d723e */ /* 0x000fe400000000ff */
[----:B------:R-:W-:Y:S01]  /*6820*/  F2FP.F16.F32.PACK_AB R30, R33, R38 ;  /* 0x00000026211e723e */ /* 0x000fe200000000ff */
[----:B------:R-:W-:Y:S01]  /*6830*/  IMAD.SHL.U32 R33, R40, 0x2, RZ ;  /* 0x0000000228217824 */ /* 0x000fe200078e00ff */
[----:B------:R-:W-:Y:S01]  /*6840*/  F2FP.F16.F32.PACK_AB R31, R32, R39 ;  /* 0x00000027201f723e */ /* 0x000fe200000000ff */
[----:B------:R-:W-:Y:S01]  /*6850*/  IMAD R139, R2, 0x2, R129 ;  /* 0x00000002028b7824 */ /* 0x000fe200078e0281 */
[----:B------:R-:W-:Y:S01]  /*6860*/  F2FP.F16.F32.PACK_AB R32, R45, R46 ;  /* 0x0000002e2d20723e */ /* 0x000fe200000000ff */
[----:B------:R-:W-:Y:S01]  /*6870*/  IMAD.HI R40, R40, 0x2, RZ ;  /* 0x0000000228287827 */ /* 0x000fe200078e02ff */
[----:B-1----:R-:W-:Y:S01]  /*6880*/  IADD3 R148, P3, P4, R33, UR5, R56 ;  /* 0x0000000521947c10 */ /* 0x002fe2000fc7e038 */
[----:B------:R-:W-:Y:S01]  /*6890*/  UIMAD.WIDE UR4, UR4, 0x2, URZ ;  /* 0x00000002040478a5 */ /* 0x000fe2000f8e023f */
[----:B------:R-:W1:Y:S01]  /*68a0*/  LDS.128 R20, [R62] ;  /* 0x000000003e147984 */ /* 0x000e620000000c00 */
[----:B------:R-:W-:Y:S01]  /*68b0*/  IMAD R131, R2, 0x2, R139 ;  /* 0x0000000202837824 */ /* 0x000fe200078e028b */
[----:B------:R-:W-:Y:S01]  /*68c0*/  F2FP.F16.F32.PACK_AB R33, R42, R43 ;  /* 0x0000002b2a21723e */ /* 0x000fe200000000ff */
[----:B------:R-:W-:Y:S02]  /*68d0*/  BAR.SYNC.DEFER_BLOCKING 0x0 ;  /* 0x0000000000007b1d */ /* 0x000fe40000010000 */
[----:B------:R-:W-:Y:S01]  /*68e0*/  IMAD R147, R2, 0x2, R131 ;  /* 0x0000000202937824 */ /* 0x000fe200078e0283 */
[----:B------:R-:W-:-:S02]  /*68f0*/  IADD3.X R166, R40, UR5, R57, P3, P4 ;  /* 0x0000000528a67c10 */ /* 0x000fc40009fe8439 */
[-C--:B------:R-:W-:Y:S01]  /*6900*/  LEA R38, P6, R111, R148.reuse, 0x1 ;  /* 0x000000946f267211 */ /* 0x080fe200078c08ff */
[C---:B------:R-:W-:Y:S01]  /*6910*/  IMAD R149, R2.reuse, 0x2, R147 ;  /* 0x0000000202957824 */ /* 0x040fe200078e0293 */
[----:B------:R-:W-:Y:S01]  /*6920*/  LEA R40, P5, R3, R148, 0x1 ;  /* 0x0000009403287211 */ /* 0x000fe200078a08ff */
[----:B------:R-:W-:Y:S01]  /*6930*/  ULDC UR4, c[0x0][0x27c] ;  /* 0x00009f0000047ab9 */ /* 0x000fe20000000800 */
[----:B------:R-:W-:Y:S01]  /*6940*/  LEA.HI.X.SX32 R39, R111, R166, 0x1, P6 ;  /* 0x000000a66f277211 */ /* 0x000fe200030f0eff */
[C---:B------:R-:W-:Y:S01]  /*6950*/  IMAD R153, R2.reuse, 0x2, R149 ;  /* 0x0000000202997824 */ /* 0x040fe200078e0295 */
[----:B------:R-:W-:Y:S01]  /*6960*/  LEA R36, P3, R107, R148, 0x1 ;  /* 0x000000946b247211 */ /* 0x000fe200078608ff */
[----:B------:R-:W-:Y:S01]  /*6970*/  UIMAD UR4, UR16, UR4, URZ ;  /* 0x00000004100472a4 */ /* 0x000fe2000f8e023f */
[-C--:B------:R-:W-:Y:S01]  /*6980*/  LEA.HI.X.SX32 R41, R3, R166.reuse, 0x1, P5 ;  /* 0x000000a603297211 */ /* 0x080fe200028f0eff */
[C---:B------:R-:W-:Y:S01]  /*6990*/  IMAD R151, R2.reuse, 0x2, R153 ;  /* 0x0000000202977824 */ /* 0x040fe200078e0299 */
[----:B------:R-:W-:Y:S01]  /*69a0*/  LEA.HI.X.SX32 R37, R107, R166, 0x1, P3 ;  /* 0x000000a66b257211 */ /* 0x000fe200018f0eff */
[----:B------:R-:W-:Y:S01]  /*69b0*/  USHF.L.U32 UR6, UR4, 0x2, URZ ;  /* 0x0000000204067899 */ /* 0x000fe2000800063f */
[----:B------:R-:W-:Y:S01]  /*69c0*/  LEA R42, P5, R105, R148, 0x1 ;  /* 0x00000094692a7211 */ /* 0x000fe200078a08ff */
[----:B------:R-:W-:Y:S01]  /*69d0*/  IMAD R155, R2, 0x2, R151 ;  /* 0x00000002029b7824 */ /* 0x000fe200078e0297 */
[----:B------:R-:W-:-:S02]  /*69e0*/  UIMAD.WIDE UR4, UR4, 0x4, URZ ;  /* 0x00000004040478a5 */ /* 0x000fc4000f8e023f */
[----:B------:R-:W-:Y:S01]  /*69f0*/  LEA.HI.X.SX32 R43, R105, R166, 0x1, P5 ;  /* 0x000000a6692b7211 */ /* 0x000fe200028f0eff */
[C---:B------:R-:W-:Y:S01]  /*6a00*/  IMAD R163, R2.reuse, 0x2, R155 ;  /* 0x0000000202a37824 */ /* 0x040fe200078e029b */
[-C--:B------:R-:W-:Y:S01]  /*6a10*/  LEA R46, P5, R99, R148.reuse, 0x1 ;  /* 0x00000094632e7211 */ /* 0x080fe200078a08ff */
[----:B------:R-:W-:Y:S02]  /*6a20*/  STSM.16.M88.4 [R44], R24 ;  /* 0x000000182c007844 */ /* 0x000fe40000000200 */
[C---:B------:R-:W-:Y:S01]  /*6a30*/  IMAD R165, R2.reuse, 0x2, R163 ;  /* 0x0000000202a57824 */ /* 0x040fe200078e02a3 */
[----:B------:R-:W-:Y:S03]  /*6a40*/  BAR.SYNC.DEFER_BLOCKING 0x0 ;  /* 0x0000000000007b1d */ /* 0x000fe60000010000 */
[----:B------:R-:W-:Y:S01]  /*6a50*/  IMAD R164, R2, 0x2, R165 ;  /* 0x0000000202a47824 */ /* 0x000fe200078e02a5 */
[----:B------:R-:W-:-:S04]  /*6a60*/  LEA R2, P4, R109, R148, 0x1 ;  /* 0x000000946d027211 */ /* 0x000fc800078808ff */
[----:B------:R-:W-:Y:S01]  /*6a70*/  LEA.HI.X.SX32 R3, R109, R166, 0x1, P4 ;  /* 0x000000a66d037211 */ /* 0x000fe200020f0eff */
[----:B------:R-:W5:Y:S01]  /*6a80*/  LDS.128 R24, [R62] ;  /* 0x000000003e187984 */ /* 0x000f620000000c00 */
[----:B------:R-:W-:Y:S06]  /*6a90*/  BAR.SYNC.DEFER_BLOCKING 0x0 ;  /* 0x0000000000007b1d */ /* 0x000fec0000010000 */
[----:B------:R-:W-:Y:S02]  /*6aa0*/  STSM.16.M88.4 [R44], R28 ;  /* 0x0000001c2c007844 */ /* 0x000fe40000000200 */
[----:B------:R-:W-:Y:S06]  /*6ab0*/  BAR.SYNC.DEFER_BLOCKING 0x0 ;  /* 0x0000000000007b1d */ /* 0x000fec0000010000 */
[----:B------:R-:W5:Y:S02]  /*6ac0*/  LDS.128 R28, [R62] ;  /* 0x000000003e1c7984 */ /* 0x000f640000000c00 */
[----:B------:R-:W-:Y:S06]  /*6ad0*/  BAR.SYNC.DEFER_BLOCKING 0x0 ;  /* 0x0000000000007b1d */ /* 0x000fec0000010000 */
[----:B------:R0:W-:Y:S02]  /*6ae0*/  STSM.16.M88.4 [R44], R32 ;  /* 0x000000202c007844 */ /* 0x0001e40000000200 */
[----:B------:R-:W-:Y:S01]  /*6af0*/  BAR.SYNC.DEFER_BLOCKING 0x0 ;  /* 0x0000000000007b1d */ /* 0x000fe20000010000 */
[----:B0-----:R-:W-:-:S02]  /*6b00*/  LEA R32, P6, R103, R148, 0x1 ;  /* 0x0000009467207211 */ /* 0x001fc400078c08ff */
[----:B------:R-:W-:Y:S02]  /*6b10*/  LEA R34, P3, R101, R148, 0x1 ;  /* 0x0000009465227211 */ /* 0x000fe400078608ff */
[----:B------:R-:W-:Y:S02]  /*6b20*/  LEA.HI.X.SX32 R33, R103, R166, 0x1, P6 ;  /* 0x000000a667217211 */ /* 0x000fe400030f0eff */
[-C--:B------:R-:W-:Y:S02]  /*6b30*/  LEA R48, P6, R51, R148.reuse, 0x1 ;  /* 0x0000009433307211 */ /* 0x080fe400078c08ff */
[----:B------:R-:W-:Y:S02]  /*6b40*/  LEA R44, P4, R47, R148, 0x1 ;  /* 0x000000942f2c7211 */ /* 0x000fe400078808ff */
[----:B------:R-:W-:Y:S02]  /*6b50*/  LEA.HI.X.SX32 R49, R51, R166, 0x1, P6 ;  /* 0x000000a633317211 */ /* 0x000fe400030f0eff */
[----:B------:R-:W-:Y:S01]  /*6b60*/  LEA R56, P6, R78, R148, 0x1 ;  /* 0x000000944e387211 */ /* 0x000fe200078c08ff */
[----:B------:R-:W-:Y:S01]  /*6b70*/  STG.E.U16 desc[UR44][R40.64], R4 ;  /* 0x0000000428007986 */ /* 0x000fe2000c10152c */
[----:B------:R-:W-:-:S02]  /*6b80*/  LEA.HI.X.SX32 R35, R101, R166, 0x1, P3 ;  /* 0x000000a665237211 */ /* 0x000fc400018f0eff */
[----:B------:R-:W-:Y:S01]  /*6b90*/  LEA.HI.X.SX32 R57, R78, R166, 0x1, P6 ;  /* 0x000000a64e397211 */ /* 0x000fe200030f0eff */
[----:B------:R-:W-:Y:S01]  /*6ba0*/  STG.E.U16 desc[UR44][R38.64], R5 ;  /* 0x0000000526007986 */ /* 0x000fe2000c10152c */
[CC--:B------:R-:W-:Y:S02]  /*6bb0*/  LEA R68, P6, R69.reuse, R148.reuse, 0x1 ;  /* 0x0000009445447211 */ /* 0x0c0fe400078c08ff */
[----:B------:R-:W-:Y:S01]  /*6bc0*/  LEA R50, P3, R82, R148, 0x1 ;  /* 0x0000009452327211 */ /* 0x000fe200078608ff */
[----:B------:R0:W-:Y:S01]  /*6bd0*/  STG.E.U16 desc[UR44][R36.64], R6 ;  /* 0x0000000624007986 */ /* 0x0001e2000c10152c */
[----:B------:R-:W-:Y:S02]  /*6be0*/  LEA.HI.X.SX32 R69, R69, R166, 0x1, P6 ;  /* 0x000000a645457211 */ /* 0x000fe400030f0eff */
[----:B------:R-:W-:Y:S01]  /*6bf0*/  LEA R76, P6, R77, R148, 0x1 ;  /* 0x000000944d4c7211 */ /* 0x000fe200078c08ff */
[----:B------:R3:W-:Y:S01]  /*6c00*/  STG.E.U16 desc[UR44][R2.64], R7 ;  /* 0x0000000702007986 */ /* 0x0007e2000c10152c */
[----:B------:R-:W-:-:S02]  /*6c10*/  LEA.HI.X.SX32 R45, R47, R166, 0x1, P4 ;  /* 0x000000a62f2d7211 */ /* 0x000fc400020f0eff */
[----:B------:R-:W-:Y:S02]  /*6c20*/  LEA.HI.X.SX32 R77, R77, R166, 0x1, P6 ;  /* 0x000000a64d4d7211 */ /* 0x000fe400030f0eff */
[CC--:B------:R-:W-:Y:S02]  /*6c30*/  LEA R100, P6, R95.reuse, R148.reuse, 0x1 ;  /* 0x000000945f647211 */ /* 0x0c0fe400078c08ff */
[----:B------:R-:W-:Y:S02]  /*6c40*/  LEA R52, P4, R66, R148, 0x1 ;  /* 0x0000009442347211 */ /* 0x000fe400078808ff */
[----:B------:R-:W-:Y:S02]  /*6c50*/  LEA.HI.X.SX32 R101, R95, R166, 0x1, P6 ;  /* 0x000000a65f657211 */ /* 0x000fe400030f0eff */
[----:B------:R-:W-:Y:S02]  /*6c60*/  LEA R108, P6, R91, R148, 0x1 ;  /* 0x000000945b6c7211 */ /* 0x000fe400078c08ff */
[----:B------:R-:W-:-:S02]  /*6c70*/  LEA.HI.X.SX32 R47, R99, R166, 0x1, P5 ;  /* 0x000000a6632f7211 */ /* 0x000fc400028f0eff */
[----:B------:R-:W-:Y:S02]  /*6c80*/  LEA R54, P5, R55, R148, 0x1 ;  /* 0x0000009437367211 */ /* 0x000fe400078a08ff */
[-C--:B------:R-:W-:Y:S02]  /*6c90*/  LEA.HI.X.SX32 R109, R91, R166.reuse, 0x1, P6 ;  /* 0x000000a65b6d7211 */ /* 0x080fe400030f0eff */
[----:B------:R-:W-:Y:S02]  /*6ca0*/  LEA.HI.X.SX32 R51, R82, R166, 0x1, P3 ;  /* 0x000000a652337211 */ /* 0x000fe400018f0eff */
[-C--:B------:R-:W-:Y:S02]  /*6cb0*/  LEA R156, P6, R87, R148.reuse, 0x1 ;  /* 0x00000094579c7211 */ /* 0x080fe400078c08ff */
[----:B------:R-:W-:Y:S02]  /*6cc0*/  LEA R60, P3, R70, R148, 0x1 ;  /* 0x00000094463c7211 */ /* 0x000fe400078608ff */
[----:B------:R-:W-:-:S02]  /*6cd0*/  LEA.HI.X.SX32 R53, R66, R166, 0x1, P4 ;  /* 0x000000a642357211 */ /* 0x000fc400020f0eff */
[----:B------:R-:W-:Y:S02]  /*6ce0*/  LEA R64, P4, R74, R148, 0x1 ;  /* 0x000000944a407211 */ /* 0x000fe400078808ff */
[----:B------:R-:W-:Y:S02]  /*6cf0*/  LEA.HI.X.SX32 R55, R55, R166, 0x1, P5 ;  /* 0x000000a637377211 */ /* 0x000fe400028f0eff */
[----:B------:R-:W-:Y:S02]  /*6d00*/  LEA R66, P5, R67, R148, 0x1 ;  /* 0x0000009443427211 */ /* 0x000fe400078a08ff */
[-C--:B------:R-:W-:Y:S02]  /*6d10*/  LEA.HI.X.SX32 R157, R87, R166.reuse, 0x1, P6 ;  /* 0x000000a6579d7211 */ /* 0x080fe400030f0eff */
[----:B------:R-:W-:Y:S02]  /*6d20*/  LEA.HI.X.SX32 R61, R70, R166, 0x1, P3 ;  /* 0x000000a6463d7211 */ /* 0x000fe400018f0eff */
[----:B------:R-:W-:-:S02]  /*6d30*/  LEA R160, P6, R63, R148, 0x1 ;  /* 0x000000943fa07211 */ /* 0x000fc400078c08ff */
[----:B------:R-:W-:Y:S02]  /*6d40*/  LEA R70, P3, R71, R148, 0x1 ;  /* 0x0000009447467211 */ /* 0x000fe400078608ff */
[----:B------:R-:W-:Y:S02]  /*6d50*/  LEA.HI.X.SX32 R65, R74, R166, 0x1, P4 ;  /* 0x000000a64a417211 */ /* 0x000fe400020f0eff */
[----:B------:R-:W-:Y:S02]  /*6d60*/  LEA R72, P4, R73, R148, 0x1 ;  /* 0x0000009449487211 */ /* 0x000fe400078808ff */
[----:B0-----:R-:W-:Y:S02]  /*6d70*/  PRMT R37, R4, 0x7632, R37 ;  /* 0x0000763204257816 */ /* 0x001fe40000000025 */
[----:B------:R-:W-:Y:S02]  /*6d80*/  LEA.HI.X.SX32 R67, R67, R166, 0x1, P5 ;  /* 0x000000a643437211 */ /* 0x000fe400028f0eff */
[----:B------:R-:W-:Y:S01]  /*6d90*/  PRMT R39, R5, 0x7632, R39 ;  /* 0x0000763205277816 */ /* 0x000fe20000000027 */
[----:B------:R-:W-:Y:S01]  /*6da0*/  STG.E.U16 desc[UR44][R42.64], R37 ;  /* 0x000000252a007986 */ /* 0x000fe2000c10152c */
[----:B------:R-:W-:-:S02]  /*6db0*/  LEA R74, P5, R75, R148, 0x1 ;  /* 0x000000944b4a7211 */ /* 0x000fc400078a08ff */
[-C--:B------:R-:W-:Y:S01]  /*6dc0*/  LEA.HI.X.SX32 R161, R63, R166.reuse, 0x1, P6 ;  /* 0x000000a63fa17211 */ /* 0x080fe200030f0eff */
[----:B------:R-:W-:Y:S01]  /*6dd0*/  STG.E.U16 desc[UR44][R32.64], R39 ;  /* 0x0000002720007986 */ /* 0x000fe2000c10152c */
[----:B------:R-:W-:Y:S01]  /*6de0*/  PRMT R41, R6, 0x7632, R41 ;  /* 0x0000763206297816 */ /* 0x000fe20000000029 */
[----:B------:R-:W-:Y:S01]  /*6df0*/  IMAD.HI R6, R179, 0x4, RZ ;  /* 0x00000004b3067827 */ /* 0x000fe200078e02ff */
[----:B------:R-:W-:Y:S02]  /*6e00*/  LEA.HI.X.SX32 R71, R71, R166, 0x1, P3 ;  /* 0x000000a647477211 */ /* 0x000fe400018f0eff */
[----:B------:R-:W-:Y:S01]  /*6e10*/  PRMT R63, R7, 0x7632, R63 ;  /* 0x00007632073f7816 */ /* 0x000fe2000000003f */
[----:B------:R-:W-:Y:S01]  /*6e20*/  STG.E.U16 desc[UR44][R34.64], R41 ;  /* 0x0000002922007986 */ /* 0x000fe2000c10152c */
[----:B------:R-:W-:Y:S02]  /*6e30*/  LEA R78, P3, R79, R148, 0x1 ;  /* 0x000000944f4e7211 */ /* 0x000fe400078608ff */
[----:B------:R-:W-:Y:S01]  /*6e40*/  LEA.HI.X.SX32 R73, R73, R166, 0x1, P4 ;  /* 0x000000a649497211 */ /* 0x000fe200020f0eff */
[----:B------:R-:W-:Y:S01]  /*6e50*/  STG.E.U16 desc[UR44][R44.64], R63 ;  /* 0x0000003f2c007986 */ /* 0x000fe2000c10152c */
[----:B------:R-:W-:-:S02]  /*6e60*/  LEA R80, P4, R81, R148, 0x1 ;  /* 0x0000009451507211 */ /* 0x000fc400078808ff */
[----:B------:R-:W-:Y:S01]  /*6e70*/  LEA.HI.X.SX32 R75, R75, R166, 0x1, P5 ;  /* 0x000000a64b4b7211 */ /* 0x000fe200028f0eff */
[----:B--2---:R-:W-:Y:S01]  /*6e80*/  STG.E.U16 desc[UR44][R46.64], R8 ;  /* 0x000000082e007986 */ /* 0x004fe2000c10152c */
[----:B------:R-:W-:Y:S02]  /*6e90*/  LEA R82, P5, R83, R148, 0x1 ;  /* 0x0000009453527211 */ /* 0x000fe400078a08ff */
[----:B------:R-:W-:Y:S01]  /*6ea0*/  LEA.HI.X.SX32 R79, R79, R166, 0x1, P3 ;  /* 0x000000a64f4f7211 */ /* 0x000fe200018f0eff */
[----:B------:R0:W-:Y:S01]  /*6eb0*/  STG.E.U16 desc[UR44][R48.64], R9 ;  /* 0x0000000930007986 */ /* 0x0001e2000c10152c */
[----:B---3--:R-:W-:Y:S02]  /*6ec0*/  PRMT R3, R8, 0x7632, R3 ;  /* 0x0000763208037816 */ /* 0x008fe40000000003 */
[----:B------:R-:W-:Y:S01]  /*6ed0*/  LEA R102, P3, R94, R148, 0x1 ;  /* 0x000000945e667211 */ /* 0x000fe200078608ff */
[----:B------:R-:W-:Y:S01]  /*6ee0*/  STG.E.U16 desc[UR44][R50.64], R10 ;  /* 0x0000000a32007986 */ /* 0x000fe2000c10152c */
[----:B------:R-:W-:-:S02]  /*6ef0*/  LEA.HI.X.SX32 R81, R81, R166, 0x1, P4 ;  /* 0x000000a651517211 */ /* 0x000fc400020f0eff */
[----:B------:R-:W-:Y:S01]  /*6f00*/  PRMT R4, R9, 0x7632, R4 ;  /* 0x0000763209047816 */ /* 0x000fe20000000004 */
[----:B------:R4:W-:Y:S01]  /*6f10*/  STG.E.U16 desc[UR44][R52.64], R11 ;  /* 0x0000000b34007986 */ /* 0x0009e2000c10152c */
[----:B------:R-:W-:Y:S02]  /*6f20*/  LEA R104, P4, R93, R148, 0x1 ;  /* 0x000000945d687211 */ /* 0x000fe400078808ff */
[----:B------:R-:W-:Y:S01]  /*6f30*/  PRMT R5, R10, 0x7632, R5 ;  /* 0x000076320a057816 */ /* 0x000fe20000000005 */
[----:B------:R2:W-:Y:S01]  /*6f40*/  STG.E.U16 desc[UR44][R54.64], R3 ;  /* 0x0000000336007986 */ /* 0x0005e2000c10152c */
[----:B------:R-:W-:Y:S01]  /*6f50*/  LEA.HI.X.SX32 R83, R83, R166, 0x1, P5 ;  /* 0x000000a653537211 */ /* 0x000fe200028f0eff */
[----:B0-----:R-:W0:Y:S01]  /*6f60*/  LDC.64 R8, c[0x0][0x230] ;  /* 0x00008c00ff087b82 */ /* 0x001e220000000a00 */
[----:B------:R-:W-:Y:S01]  /*6f70*/  PRMT R2, R11, 0x7632, R2 ;  /* 0x000076320b027816 */ /* 0x000fe20000000002 */
[----:B------:R-:W-:Y:S01]  /*6f80*/  STG.E.U16 desc[UR44][R56.64], R4 ;  /* 0x0000000438007986 */ /* 0x000fe2000c10152c */
[----:B------:R-:W-:-:S02]  /*6f90*/  LEA R106, P5, R92, R148, 0x1 ;  /* 0x000000945c6a7211 */ /* 0x000fc400078a08ff */
[----:B------:R-:W-:Y:S01]  /*6fa0*/  LEA.HI.X.SX32 R103, R94, R166, 0x1, P3 ;  /* 0x000000a65e677211 */ /* 0x000fe200018f0eff */
[----:B------:R-:W-:Y:S01]  /*6fb0*/  STG.E.U16 desc[UR44][R60.64], R5 ;  /* 0x000000053c007986 */ /* 0x000fe2000c10152c */
[----:B------:R-:W-:Y:S02]  /*6fc0*/  LEA R94, P3, R90, R148, 0x1 ;  /* 0x000000945a5e7211 */ /* 0x000fe400078608ff */
[----:B------:R-:W-:Y:S01]  /*6fd0*/  LEA.HI.X.SX32 R105, R93, R166, 0x1, P4 ;  /* 0x000000a65d697211 */ /* 0x000fe200020f0eff */
[----:B------:R-:W-:Y:S01]  /*6fe0*/  STG.E.U16 desc[UR44][R64.64], R2 ;  /* 0x0000000240007986 */ /* 0x000fe2000c10152c */
[----:B------:R-:W-:Y:S02]  /*6ff0*/  LEA R110, P4, R89, R148, 0x1 ;  /* 0x00000094596e7211 */ /* 0x000fe400078808ff */
[----:B------:R-:W-:Y:S01]  /*7000*/  LEA.HI.X.SX32 R107, R92, R166, 0x1, P5 ;  /* 0x000000a65c6b7211 */ /* 0x000fe200028f0eff */
[----:B------:R-:W3:Y:S01]  /*7010*/  LDS.128 R60, [R62] ;  /* 0x000000003e3c7984 */ /* 0x000ee20000000c00 */
[----:B------:R-:W-:-:S02]  /*7020*/  PRMT R37, R12, 0x7632, R37 ;  /* 0x000076320c257816 */ /* 0x000fc40000000025 */
[----:B------:R-:W-:Y:S01]  /*7030*/  LEA R92, P5, R88, R148, 0x1 ;  /* 0x00000094585c7211 */ /* 0x000fe200078a08ff */
[----:B------:R-:W-:Y:S01]  /*7040*/  STG.E.U16 desc[UR44][R66.64], R12 ;  /* 0x0000000c42007986 */ /* 0x000fe2000c10152c */
[----:B------:R-:W-:Y:S02]  /*7050*/  PRMT R38, R13, 0x7632, R38 ;  /* 0x000076320d267816 */ /* 0x000fe40000000026 */
[----:B------:R-:W-:Y:S01]  /*7060*/  LEA.HI.X.SX32 R95, R90, R166, 0x1, P3 ;  /* 0x000000a65a5f7211 */ /* 0x000fe200018f0eff */
[----:B------:R-:W-:Y:S01]  /*7070*/  STG.E.U16 desc[UR44][R68.64], R13 ;  /* 0x0000000d44007986 */ /* 0x000fe2000c10152c */
[----:B------:R-:W-:Y:S02]  /*7080*/  PRMT R39, R14, 0x7632, R39 ;  /* 0x000076320e277816 */ /* 0x000fe40000000027 */
[----:B------:R-:W-:Y:S01]  /*7090*/  LEA R90, P3, R86, R148, 0x1 ;  /* 0x00000094565a7211 */ /* 0x000fe200078608ff */
[----:B------:R-:W-:Y:S01]  /*70a0*/  STG.E.U16 desc[UR44][R70.64], R14 ;  /* 0x0000000e46007986 */ /* 0x000fe2000c10152c */
[----:B------:R-:W-:-:S02]  /*70b0*/  LEA.HI.X.SX32 R111, R89, R166, 0x1, P4 ;  /* 0x000000a6596f7211 */ /* 0x000fc400020f0eff */
[----:B------:R-:W-:Y:S01]  /*70c0*/  PRMT R40, R15, 0x7632, R40 ;  /* 0x000076320f287816 */ /* 0x000fe20000000028 */
[----:B------:R-:W-:Y:S01]  /*70d0*/  STG.E.U16 desc[UR44][R72.64], R15 ;  /* 0x0000000f48007986 */ /* 0x000fe2000c10152c */
[----:B------:R-:W-:Y:S02]  /*70e0*/  LEA R158, P4, R85, R148, 0x1 ;  /* 0x00000094559e7211 */ /* 0x000fe400078808ff */
[----:B------:R-:W-:Y:S01]  /*70f0*/  LEA.HI.X.SX32 R93, R88, R166, 0x1, P5 ;  /* 0x000000a6585d7211 */ /* 0x000fe200028f0eff */
[----:B------:R-:W-:Y:S01]  /*7100*/  STG.E.U16 desc[UR44][R74.64], R37 ;  /* 0x000000254a007986 */ /* 0x000fe2000c10152c */
[----:B------:R-:W-:Y:S02]  /*7110*/  LEA R88, P5, R84, R148, 0x1 ;  /* 0x0000009454587211 */ /* 0x000fe400078a08ff */
[----:B------:R-:W-:Y:S01]  /*7120*/  LEA.HI.X.SX32 R91, R86, R166, 0x1, P3 ;  /* 0x000000a6565b7211 */ /* 0x000fe200018f0eff */
[----:B------:R-:W-:Y:S01]  /*7130*/  STG.E.U16 desc[UR44][R76.64], R38 ;  /* 0x000000264c007986 */ /* 0x000fe2000c10152c */
[----:B------:R-:W-:-:S02]  /*7140*/  LEA R86, P3, R98, R148, 0x1 ;  /* 0x0000009462567211 */ /* 0x000fc400078608ff */
[----:B------:R-:W-:Y:S01]  /*7150*/  LEA.HI.X.SX32 R159, R85, R166, 0x1, P4 ;  /* 0x000000a6559f7211 */ /* 0x000fe200020f0eff */
[----:B------:R-:W-:Y:S01]  /*7160*/  STG.E.U16 desc[UR44][R78.64], R39 ;  /* 0x000000274e007986 */ /* 0x000fe2000c10152c */
[----:B----4-:R-:W-:Y:S02]  /*7170*/  PRMT R53, R16, 0x7632, R53 ;  /* 0x0000763210357816 */ /* 0x010fe40000000035 */
[----:B------:R-:W-:Y:S01]  /*7180*/  LEA R114, P4, R115, R148, 0x1 ;  /* 0x0000009473727211 */ /* 0x000fe200078808ff */
[----:B------:R4:W-:Y:S01]  /*7190*/  STG.E.U16 desc[UR44][R80.64], R40 ;  /* 0x0000002850007986 */ /* 0x0009e2000c10152c */
[----:B--2---:R-:W-:Y:S02]  /*71a0*/  PRMT R54, R17, 0x7632, R54 ;  /* 0x0000763211367816 */ /* 0x004fe40000000036 */
[----:B------:R-:W-:Y:S01]  /*71b0*/  LEA.HI.X.SX32 R89, R84, R166, 0x1, P5 ;  /* 0x000000a654597211 */ /* 0x000fe200028f0eff */
[----:B------:R-:W-:Y:S01]  /*71c0*/  STG.E.U16 desc[UR44][R82.64], R16 ;  /* 0x0000001052007986 */ /* 0x000fe2000c10152c */
[----:B------:R-:W-:-:S02]  /*71d0*/  PRMT R47, R18, 0x7632, R47 ;  /* 0x00007632122f7816 */ /* 0x000fc4000000002f */
[-C--:B------:R-:W-:Y:S01]  /*71e0*/  LEA R116, P5, R117, R148.reuse, 0x1 ;  /* 0x0000009475747211 */ /* 0x080fe200078a08ff */
[----:B------:R-:W-:Y:S01]  /*71f0*/  STG.E.U16 desc[UR44][R100.64], R17 ;  /* 0x0000001164007986 */ /* 0x000fe2000c10152c */
[----:B------:R-:W-:Y:S02]  /*7200*/  PRMT R55, R19, 0x7632, R55 ;  /* 0x0000763213377816 */ /* 0x000fe40000000037 */
[----:B------:R-:W-:Y:S01]  /*7210*/  LEA R84, P6, R113, R148, 0x1 ;  /* 0x0000009471547211 */ /* 0x000fe200078c08ff */
[----:B------:R-:W-:Y:S01]  /*7220*/  STG.E.U16 desc[UR44][R102.64], R18 ;  /* 0x0000001266007986 */ /* 0x000fe2000c10152c */
[----:B------:R-:W-:Y:S02]  /*7230*/  LEA.HI.X.SX32 R87, R98, R166, 0x1, P3 ;  /* 0x000000a662577211 */ /* 0x000fe400018f0eff */
[----:B------:R-:W-:Y:S01]  /*7240*/  LEA R98, P3, R119, R148, 0x1 ;  /* 0x0000009477627211 */ /* 0x000fe200078608ff */
[----:B------:R-:W-:Y:S01]  /*7250*/  STG.E.U16 desc[UR44][R104.64], R19 ;  /* 0x0000001368007986 */ /* 0x000fe2000c10152c */
[----:B------:R-:W-:-:S02]  /*7260*/  LEA.HI.X.SX32 R115, R115, R166, 0x1, P4 ;  /* 0x000000a673737211 */ /* 0x000fc400020f0eff */
[----:B------:R-:W-:Y:S01]  /*7270*/  LEA R112, P4, R121, R148, 0x1 ;  /* 0x0000009479707211 */ /* 0x000fe200078808ff */
[----:B------:R-:W-:Y:S01]  /*7280*/  STG.E.U16 desc[UR44][R106.64], R53 ;  /* 0x000000356a007986 */ /* 0x000fe2000c10152c */
[----:B------:R-:W-:Y:S02]  /*7290*/  LEA.HI.X.SX32 R117, R117, R166, 0x1, P5 ;  /* 0x000000a675757211 */ /* 0x000fe400028f0eff */
[----:B------:R-:W-:Y:S01]  /*72a0*/  LEA R118, P5, R123, R148, 0x1 ;  /* 0x000000947b767211 */ /* 0x000fe200078a08ff */
[----:B------:R-:W-:Y:S01]  /*72b0*/  STG.E.U16 desc[UR44][R108.64], R54 ;  /* 0x000000366c007986 */ /* 0x000fe2000c10152c */
[----:B------:R-:W-:Y:S02]  /*72c0*/  LEA.HI.X.SX32 R85, R113, R166, 0x1, P6 ;  /* 0x000000a671557211 */ /* 0x000fe400030f0eff */
[----:B-1----:R-:W-:Y:S01]  /*72d0*/  PRMT R44, R20, 0x7632, R44 ;  /* 0x00007632142c7816 */ /* 0x002fe2000000002c */
[----:B------:R-:W-:Y:S01]  /*72e0*/  STG.E.U16 desc[UR44][R94.64], R47 ;  /* 0x0000002f5e007986 */ /* 0x000fe2000c10152c */
[----:B------:R-:W-:-:S02]  /*72f0*/  LEA R120, P6, R143, R148, 0x1 ;  /* 0x000000948f787211 */ /* 0x000fc400078c08ff */
[----:B------:R-:W-:Y:S01]  /*7300*/  LEA.HI.X.SX32 R99, R119, R166, 0x1, P3 ;  /* 0x000000a677637211 */ /* 0x000fe200018f0eff */
[----:B------:R-:W-:Y:S01]  /*7310*/  STG.E.U16 desc[UR44][R110.64], R55 ;  /* 0x000000376e007986 */ /* 0x000fe2000c10152c */
[----:B----4-:R-:W-:Y:S02]  /*7320*/  PRMT R80, R21, 0x7632, R80 ;  /* 0x0000763215507816 */ /* 0x010fe40000000050 */
[----:B------:R-:W-:Y:S01]  /*7330*/  LEA R122, P3, R145, R148, 0x1 ;  /* 0x00000094917a7211 */ /* 0x000fe200078608ff */
[----:B------:R-:W-:Y:S01]  /*7340*/  STG.E.U16 desc[UR44][R92.64], R20 ;  /* 0x000000145c007986 */ /* 0x000fe2000c10152c */
[----:B------:R-:W-:Y:S02]  /*7350*/  LEA.HI.X.SX32 R113, R121, R166, 0x1, P4 ;  /* 0x000000a679717211 */ /* 0x000fe400020f0eff */
[----:B------:R-:W-:Y:S01]  /*7360*/  PRMT R43, R22, 0x7632, R43 ;  /* 0x00007632162b7816 */ /* 0x000fe2000000002b */
[----:B------:R-:W-:Y:S01]  /*7370*/  STG.E.U16 desc[UR44][R156.64], R21 ;  /* 0x000000159c007986 */ /* 0x000fe2000c10152c */
[----:B------:R-:W-:-:S02]  /*7380*/  LEA R140, P4, R141, R148, 0x1 ;  /* 0x000000948d8c7211 */ /* 0x000fc400078808ff */
[----:B------:R-:W-:Y:S01]  /*7390*/  PRMT R57, R23, 0x7632, R57 ;  /* 0x0000763217397816 */ /* 0x000fe20000000039 */
[----:B------:R-:W-:Y:S01]  /*73a0*/  STG.E.U16 desc[UR44][R90.64], R22 ;  /* 0x000000165a007986 */ /* 0x000fe2000c10152c */
[----:B------:R-:W-:Y:S02]  /*73b0*/  LEA.HI.X.SX32 R119, R123, R166, 0x1, P5 ;  /* 0x000000a67b777211 */ /* 0x000fe400028f0eff */
        /* <DEDUP_REMOVED lines=11> */
[----:B-----5:R-:W-:Y:S02]  /*7470*/  PRMT R2, R24, 0x7632, R2 ;  /* 0x0000763218027816 */ /* 0x020fe40000000002 */
[----:B------:R-:W-:Y:S01]  /*7480*/  LEA.HI.X.SX32 R133, R133, R166, 0x1, P5 ;  /* 0x000000a685857211 */ /* 0x000fe200028f0eff */
[----:B------:R-:W-:Y:S01]  /*7490*/  STG.E.U16 desc[UR44][R114.64], R57 ;  /* 0x0000003972007986 */ /* 0x000fe2000c10152c */
[----:B------:R-:W-:-:S02]  /*74a0*/  PRMT R3, R25, 0x7632, R3 ;  /* 0x0000763219037816 */ /* 0x000fc40000000003 */
[----:B------:R-:W-:Y:S01]  /*74b0*/  LEA R136, P5, R137, R148, 0x1 ;  /* 0x0000009489887211 */ /* 0x000fe200078a08ff */
[----:B------:R-:W-:Y:S01]  /*74c0*/  STG.E.U16 desc[UR44][R116.64], R24 ;  /* 0x0000001874007986 */ /* 0x000fe2000c10152c */
[----:B------:R-:W-:Y:S02]  /*74d0*/  LEA.HI.X.SX32 R125, R125, R166, 0x1, P6 ;  /* 0x000000a67d7d7211 */ /* 0x000fe400030f0eff */
[----:B------:R-:W-:Y:S01]  /*74e0*/  PRMT R4, R26, 0x7632, R4 ;  /* 0x000076321a047816 */ /* 0x000fe20000000004 */
[----:B------:R-:W-:Y:S01]  /*74f0*/  STG.E.U16 desc[UR44][R84.64], R25 ;  /* 0x0000001954007986 */ /* 0x000fe2000c10152c */
[----:B------:R-:W-:Y:S02]  /*7500*/  LEA R128, P6, R129, R148, 0x1 ;  /* 0x0000009481807211 */ /* 0x000fe400078c08ff */
[----:B------:R-:W-:Y:S01]  /*7510*/  LEA.HI.X.SX32 R135, R135, R166, 0x1, P3 ;  /* 0x000000a687877211 */ /* 0x000fe200018f0eff */
[----:B------:R-:W-:Y:S01]  /*7520*/  STG.E.U16 desc[UR44][R98.64], R26 ;  /* 0x0000001a62007986 */ /* 0x000fe2000c10152c */
[----:B------:R-:W-:-:S02]  /*7530*/  PRMT R70, R27, 0x7632, R70 ;  /* 0x000076321b467816 */ /* 0x000fc40000000046 */
[----:B------:R-:W-:Y:S01]  /*7540*/  LEA R138, P3, R139, R148, 0x1 ;  /* 0x000000948b8a7211 */ /* 0x000fe200078608ff */
[----:B------:R-:W-:Y:S01]  /*7550*/  STG.E.U16 desc[UR44][R112.64], R27 ;  /* 0x0000001b70007986 */ /* 0x000fe2000c10152c */
[----:B------:R-:W-:Y:S02]  /*7560*/  LEA.HI.X.SX32 R127, R127, R166, 0x1, P4 ;  /* 0x000000a67f7f7211 */ /* 0x000fe400020f0eff */
[----:B------:R-:W-:Y:S01]  /*7570*/  LEA R130, P4, R131, R148, 0x1 ;  /* 0x0000009483827211 */ /* 0x000fe200078808ff */
[----:B------:R1:W-:Y:S01]  /*7580*/  STG.E.U16 desc[UR44][R118.64], R2 ;  /* 0x0000000276007986 */ /* 0x0003e2000c10152c */
[----:B------:R-:W-:Y:S02]  /*7590*/  LEA.HI.X.SX32 R137, R137, R166, 0x1, P5 ;  /* 0x000000a689897211 */ /* 0x000fe400028f0eff */
[----:B------:R-:W-:Y:S01]  /*75a0*/  LEA R142, P5, R147, R148, 0x1 ;  /* 0x00000094938e7211 */ /* 0x000fe200078a08ff */
[----:B------:R2:W-:Y:S01]  /*75b0*/  STG.E.U16 desc[UR44][R120.64], R3 ;  /* 0x0000000378007986 */ /* 0x0005e2000c10152c */
[----:B------:R-:W-:-:S02]  /*75c0*/  LEA.HI.X.SX32 R129, R129, R166, 0x1, P6 ;  /* 0x000000a681817211 */ /* 0x000fc400030f0eff */
[----:B------:R-:W-:Y:S01]  /*75d0*/  LEA R144, P6, R149, R148, 0x1 ;  /* 0x0000009495907211 */ /* 0x000fe200078c08ff */
[----:B------:R4:W-:Y:S01]  /*75e0*/  STG.E.U16 desc[UR44][R122.64], R4 ;  /* 0x000000047a007986 */ /* 0x0009e2000c10152c */
[----:B------:R-:W-:Y:S02]  /*75f0*/  LEA.HI.X.SX32 R139, R139, R166, 0x1, P3 ;  /* 0x000000a68b8b7211 */ /* 0x000fe400018f0eff */
[----:B------:R-:W-:Y:S01]  /*7600*/  PRMT R68, R28, 0x7632, R68 ;  /* 0x000076321c447816 */ /* 0x000fe20000000044 */
[----:B------:R0:W-:Y:S01]  /*7610*/  STG.E.U16 desc[UR44][R140.64], R70 ;  /* 0x000000468c007986 */ /* 0x0001e2000c10152c */
[----:B------:R-:W-:Y:S02]  /*7620*/  LEA R152, P3, R153, R148, 0x1 ;  /* 0x0000009499987211 */ /* 0x000fe400078608ff */
[----:B------:R-:W-:Y:S01]  /*7630*/  LEA.HI.X.SX32 R131, R131, R166, 0x1, P4 ;  /* 0x000000a683837211 */ /* 0x000fe200020f0eff */
[----:B------:R0:W-:Y:S01]  /*7640*/  STG.E.U16 desc[UR44][R132.64], R28 ;  /* 0x0000001c84007986 */ /* 0x0001e2000c10152c */
[----:B------:R-:W-:-:S02]  /*7650*/  PRMT R64, R29, 0x7632, R64 ;  /* 0x000076321d407816 */ /* 0x000fc40000000040 */
[----:B------:R-:W-:Y:S01]  /*7660*/  LEA R146, P4, R151, R148, 0x1 ;  /* 0x0000009497927211 */ /* 0x000fe200078808ff */
[----:B------:R0:W-:Y:S01]  /*7670*/  STG.E.U16 desc[UR44][R124.64], R29 ;  /* 0x0000001d7c007986 */ /* 0x0001e2000c10152c */
[----:B------:R-:W-:Y:S02]  /*7680*/  PRMT R69, R30, 0x7632, R69 ;  /* 0x000076321e457816 */ /* 0x000fe40000000045 */
[----:B------:R-:W-:Y:S01]  /*7690*/  LEA.HI.X.SX32 R143, R147, R166, 0x1, P5 ;  /* 0x000000a6938f7211 */ /* 0x000fe200028f0eff */
[----:B------:R0:W-:Y:S01]  /*76a0*/  STG.E.U16 desc[UR44][R134.64], R30 ;  /* 0x0000001e86007986 */ /* 0x0001e2000c10152c */
[----:B------:R-:W-:Y:S02]  /*76b0*/  PRMT R65, R31, 0x7632, R65 ;  /* 0x000076321f417816 */ /* 0x000fe40000000041 */
[----:B------:R-:W-:Y:S01]  /*76c0*/  LEA R150, P5, R155, R148, 0x1 ;  /* 0x000000949b967211 */ /* 0x000fe200078a08ff */
[----:B------:R0:W-:Y:S01]  /*76d0*/  STG.E.U16 desc[UR44][R126.64], R31 ;  /* 0x0000001f7e007986 */ /* 0x0001e2000c10152c */
[----:B------:R-:W-:-:S02]  /*76e0*/  LEA.HI.X.SX32 R145, R149, R166, 0x1, P6 ;  /* 0x000000a695917211 */ /* 0x000fc400030f0eff */
[----:B------:R-:W-:Y:S01]  /*76f0*/  LEA R162, P6, R163, R148, 0x1 ;  /* 0x00000094a3a27211 */ /* 0x000fe200078c08ff */
[----:B------:R0:W-:Y:S01]  /*7700*/  STG.E.U16 desc[UR44][R136.64], R68 ;  /* 0x0000004488007986 */ /* 0x0001e2000c10152c */
[----:B------:R-:W-:Y:S02]  /*7710*/  LEA.HI.X.SX32 R153, R153, R166, 0x1, P3 ;  /* 0x000000a699997211 */ /* 0x000fe400018f0eff */
[----:B------:R-:W-:Y:S01]  /*7720*/  LEA R154, P3, R165, R148, 0x1 ;  /* 0x00000094a59a7211 */ /* 0x000fe200078608ff */
[----:B------:R0:W-:Y:S01]  /*7730*/  STG.E.U16 desc[UR44][R128.64], R64 ;  /* 0x0000004080007986 */ /* 0x0001e2000c10152c */
[----:B------:R-:W-:Y:S02]  /*7740*/  LEA.HI.X.SX32 R147, R151, R166, 0x1, P4 ;  /* 0x000000a697937211 */ /* 0x000fe400020f0eff */
[----:B------:R-:W-:Y:S01]  /*7750*/  LEA R148, P4, R164, R148, 0x1 ;  /* 0x00000094a4947211 */ /* 0x000fe200078808ff */
[----:B------:R0:W-:Y:S01]  /*7760*/  STG.E.U16 desc[UR44][R138.64], R69 ;  /* 0x000000458a007986 */ /* 0x0001e2000c10152c */
[----:B------:R-:W-:-:S02]  /*7770*/  LEA.HI.X.SX32 R151, R155, R166, 0x1, P5 ;  /* 0x000000a69b977211 */ /* 0x000fc400028f0eff */
[----:B---3--:R-:W-:Y:S01]  /*7780*/  PRMT R75, R60, 0x7632, R75 ;  /* 0x000076323c4b7816 */ /* 0x008fe2000000004b */
[----:B------:R3:W-:Y:S01]  /*7790*/  STG.E.U16 desc[UR44][R130.64], R65 ;  /* 0x0000004182007986 */ /* 0x0007e2000c10152c */
[-C--:B------:R-:W-:Y:S02]  /*77a0*/  LEA.HI.X.SX32 R163, R163, R166.reuse, 0x1, P6 ;  /* 0x000000a6a3a37211 */ /* 0x080fe400030f0eff */
[----:B------:R-:W-:Y:S01]  /*77b0*/  PRMT R81, R61, 0x7632, R81 ;  /* 0x000076323d517816 */ /* 0x000fe20000000051 */
[----:B------:R3:W-:Y:S01]  /*77c0*/  STG.E.U16 desc[UR44][R142.64], R60 ;  /* 0x0000003c8e007986 */ /* 0x0007e2000c10152c */
[-C--:B------:R-:W-:Y:S02]  /*77d0*/  LEA.HI.X.SX32 R155, R165, R166.reuse, 0x1, P3 ;  /* 0x000000a6a59b7211 */ /* 0x080fe400018f0eff */
[----:B------:R-:W-:Y:S01]  /*77e0*/  PRMT R77, R62, 0x7632, R77 ;  /* 0x000076323e4d7816 */ /* 0x000fe2000000004d */
[----:B------:R3:W-:Y:S01]  /*77f0*/  STG.E.U16 desc[UR44][R144.64], R61 ;  /* 0x0000003d90007986 */ /* 0x0007e2000c10152c */
[----:B------:R-:W-:-:S02]  /*7800*/  LEA.HI.X.SX32 R149, R164, R166, 0x1, P4 ;  /* 0x000000a6a4957211 */ /* 0x000fc400020f0eff */
[----:B------:R-:W-:Y:S01]  /*7810*/  PRMT R74, R63, 0x7632, R74 ;  /* 0x000076323f4a7816 */ /* 0x000fe2000000004a */
[----:B------:R3:W-:Y:S01]  /*7820*/  STG.E.U16 desc[UR44][R152.64], R62 ;  /* 0x0000003e98007986 */ /* 0x0007e2000c10152c */
[----:B-1----:R-:W-:Y:S02]  /*7830*/  FSEL R2, R59, -INF , P2 ;  /* 0xff8000003b027808 */ /* 0x002fe40001000000 */
[----:B--2---:R-:W-:Y:S01]  /*7840*/  FSEL R3, R58, -INF , P1 ;  /* 0xff8000003a037808 */ /* 0x004fe20000800000 */
[----:B------:R3:W-:Y:S02]  /*7850*/  STG.E.U16 desc[UR44][R146.64], R63 ;  /* 0x0000003f92007986 */ /* 0x0007e4000c10152c */
[----:B----4-:R-:W-:Y:S02]  /*7860*/  FFMA R4, R2, 0.69314718246459960938, R97 ;  /* 0x3f31721802047823 */ /* 0x010fe40000000061 */
[----:B------:R3:W-:Y:S01]  /*7870*/  STG.E.U16 desc[UR44][R150.64], R75 ;  /* 0x0000004b96007986 */ /* 0x0007e2000c10152c */
[----:B------:R-:W-:Y:S01]  /*7880*/  FFMA R5, R3, 0.69314718246459960938, R96 ;  /* 0x3f31721803057823 */ /* 0x000fe20000000060 */
[----:B------:R-:W-:-:S02]  /*7890*/  IMAD.SHL.U32 R3, R179, 0x4, RZ ;  /* 0x00000004b3037824 */ /* 0x000fc400078e00ff */
[----:B------:R3:W-:Y:S03]  /*78a0*/  STG.E.U16 desc[UR44][R162.64], R81 ;  /* 0x00000051a2007986 */ /* 0x0007e6000c10152c */
[----:B0-----:R-:W-:Y:S01]  /*78b0*/  IADD3 R2, P1, P2, R3, UR6, R8 ;  /* 0x0000000603027c10 */ /* 0x001fe2000fa3e008 */
[----:B------:R3:W-:Y:S03]  /*78c0*/  STG.E.U16 desc[UR44][R154.64], R77 ;  /* 0x0000004d9a007986 */ /* 0x0007e6000c10152c */
[----:B------:R-:W-:Y:S01]  /*78d0*/  IADD3.X R3, R6, UR5, R9, P1, P2 ;  /* 0x0000000506037c10 */ /* 0x000fe20008fe4409 */
[----:B------:R3:W-:Y:S01]  /*78e0*/  STG.E.U16 desc[UR44][R148.64], R74 ;  /* 0x0000004a94007986 */ /* 0x0007e2000c10152c */
[----:B------:R-:W-:Y:S06]  /*78f0*/  BAR.SYNC.DEFER_BLOCKING 0x0 ;  /* 0x0000000000007b1d */ /* 0x000fec0000010000 */
[----:B------:R3:W-:Y:S02]  /*7900*/  STS.64 [R176+UR17], R4 ;  /* 0x00000004b0007988 */ /* 0x0007e40008000a11 */
[----:B------:R-:W-:Y:S06]  /*7910*/  BAR.SYNC.DEFER_BLOCKING 0x0 ;  /* 0x0000000000007b1d */ /* 0x000fec0000010000 */
[----:B------:R-:W-:Y:S05]  /*7920*/  @P0 EXIT ;  /* 0x000000000000094d */ /* 0x000fea0003800000 */
[----:B---3--:R-:W0:Y:S04]  /*7930*/  LDS R5, [R0] ;  /* 0x0000000000057984 */ /* 0x008e280000000800 */
[----:B0-----:R-:W-:Y:S01]  /*7940*/  STG.E desc[UR44][R2.64], R5 ;  /* 0x0000000502007986 */ /* 0x001fe2000c10192c */
[----:B------:R-:W-:Y:S05]  /*7950*/  EXIT ;  /* 0x000000000000794d */ /* 0x000fea0003800000 */
.L_x_2:
[----:B------:R-:W-:-:S00]  /*7960*/  BRA `(.L_x_2) ;  /* 0xfffffffc00fc7947 */ /* 0x000fc0000383ffff */
[----:B------:R-:W-:-:S00]  /*7970*/  NOP ;  /* 0x0000000000007918 */ /* 0x000fc00000000000 */
        /* <DEDUP_REMOVED lines=8> */
.L_x_3:


//--------------------- .nv.global.init           --------------------------
	.section	.nv.global.init,"aw",@progbits
.nv.global.init:
	.type		_$_str,@object
	.size		_$_str,(.L_0 - _$_str)
_$_str:
        /*0000*/ 	.byte	0x5f, 0x5f, 0x43, 0x55, 0x44, 0x41, 0x5f, 0x46, 0x54, 0x5a, 0x00
.L_0:


//--------------------- .nv.shared.attn_fwd       --------------------------
	.section	.nv.shared.attn_fwd,"aw",@nobits
	.sectionflags	@""
	.align	16
	.zero		1024


//--------------------- .nv.shared.reserved.0     --------------------------
	.section	.nv.shared.reserved.0,"aw",@nobits
	.weak		__nv_reservedSMEM_offset_0_alias
	.size		__nv_reservedSMEM_offset_0_alias, 0, 0
	.other		__nv_reservedSMEM_offset_0_alias,@"STO_CUDA_RESERVED_SHARED STV_DEFAULT"
__nv_reservedSMEM_offset_0_alias:
	.zero		0


//--------------------- .nv.constant0.attn_fwd    --------------------------
	.section	.nv.constant0.attn_fwd,"a",@progbits
	.sectionflags	@""
	.align	4
.nv.constant0.attn_fwd:
	.zero		664


//--------------------- SYMBOLS --------------------------

	.type		.nv.reservedSmem.offset0,@object
	.size		.nv.reservedSmem.offset0,0x4
